def matmul_kernel(
    a_ptr,
    b_ptr,
    c_ptr,
    M,
    N,
    K,
    stride_am,
    stride_ak,
    stride_bk,
    stride_bn,
    stride_cm,
    stride_cn,
    BLOCK_M: tl.constexpr,
    BLOCK_N: tl.constexpr,
    BLOCK_K: tl.constexpr,
    GROUP_M: tl.constexpr,
):
    pid = tl.program_id(axis=0)
    num_pid_m = tl.cdiv(M, BLOCK_M)
    num_pid_n = tl.cdiv(N, BLOCK_N)
    num_pid_in_group = GROUP_M * num_pid_n
    group_id = pid // num_pid_in_group
    first_pid_m = group_id * GROUP_M
    group_size_m = min(num_pid_m - first_pid_m, GROUP_M)
    pid_m = first_pid_m + ((pid % num_pid_in_group) % group_size_m)
    pid_n = (pid % num_pid_in_group) // group_size_m

    offs_am = (pid_m * BLOCK_M + tl.arange(0, BLOCK_M)) % M
    offs_bn = (pid_n * BLOCK_N + tl.arange(0, BLOCK_N)) % N
    offs_k = tl.arange(0, BLOCK_K)
    a_ptrs = a_ptr + offs_am[:, None] * stride_am + offs_k[None, :] * stride_ak
    b_ptrs = b_ptr + offs_k[:, None] * stride_bk + offs_bn[None, :] * stride_bn

    acc = tl.zeros((BLOCK_M, BLOCK_N), dtype=tl.float32)
    for kk in range(0, tl.cdiv(K, BLOCK_K)):
        a = tl.load(a_ptrs, mask=offs_k[None, :] < K - kk * BLOCK_K, other=0.0)
        b = tl.load(b_ptrs, mask=offs_k[:, None] < K - kk * BLOCK_K, other=0.0)
        acc = tl.dot(a, b, acc)
        a_ptrs += BLOCK_K * stride_ak
        b_ptrs += BLOCK_K * stride_bk

    c = acc.to(c_ptr.dtype.element_ty)
    offs_cm = pid_m * BLOCK_M + tl.arange(0, BLOCK_M)
    offs_cn = pid_n * BLOCK_N + tl.arange(0, BLOCK_N)
    c_ptrs = c_ptr + offs_cm[:, None] * stride_cm + offs_cn[None, :] * stride_cn
    mask = (offs_cm[:, None] < M) & (offs_cn[None, :] < N)
    tl.store(c_ptrs, c, mask=mask)

# config = {"BLOCK_K": 64, "BLOCK_M": 64, "BLOCK_N": 256, "GROUP_M": 8, "arch": "sm_90", "dtype": "fp32", "num_ctas": 2, "num_stages": 3, "num_warps": 4}
# arch = sm_90


// ===== COMPILED SASS (sm_90a) =====

	.target	sm_90a

	.elftype	@"ET_EXEC"


//--------------------- .note.nv.tkinfo           --------------------------
	.section	.note.nv.tkinfo,"",@"SHT_NOTE"
	.sectionflags	@"SHF_NOTE_NV_TKINFO"
	.tkinfo
        /*0018*/ 	.word	0x00000002
        /*0030*/ 	.string	""
        /*0030*/ 	.string	"ptxas"
        /*0030*/ 	.string	"Cuda compilation tools, release 13.0, V13.0.88"
        /*0030*/ 	.string	"Build cuda_13.0.r13.0/compiler.36424714_0"
        /*0030*/ 	.string	"-v  -suppress-debug-info  -lineinfo  -arch sm_90a "



//--------------------- .note.nv.cuinfo           --------------------------
	.section	.note.nv.cuinfo,"",@"SHT_NOTE"
	.sectionflags	@"SHF_NOTE_NV_CUINFO"
        /*0018*/ 	.short	0x0002
        /*001a*/ 	.short	0x005a
        /*001c*/ 	.short	0x0082
	.zero		2


//--------------------- .nv.info                  --------------------------
	.section	.nv.info,"",@"SHT_CUDA_INFO"
	.align	4


	//----- nvinfo : EIATTR_REGCOUNT
	.align		4
        /*0000*/ 	.byte	0x04, 0x2f
        /*0002*/ 	.short	(.L_1 - .L_0)
	.align		4
.L_0:
        /*0004*/ 	.word	index@(matmul_kernel)
        /*0008*/ 	.word	0x000000ff


	//----- nvinfo : EIATTR_FRAME_SIZE
	.align		4
.L_1:
        /*000c*/ 	.byte	0x04, 0x11
        /*000e*/ 	.short	(.L_3 - .L_2)
	.align		4
.L_2:
        /*0010*/ 	.word	index@(matmul_kernel)
        /*0014*/ 	.word	0x000001e0


	//----- nvinfo : EIATTR_MIN_STACK_SIZE
	.align		4
.L_3:
        /*0018*/ 	.byte	0x04, 0x12
        /*001a*/ 	.short	(.L_5 - .L_4)
	.align		4
.L_4:
        /*001c*/ 	.word	index@(matmul_kernel)
        /*0020*/ 	.word	0x000001e0
.L_5:


//--------------------- .nv.compat                --------------------------
	.section	.nv.compat,"",@"SHT_CUDA_COMPAT_INFO"
	.align	4
        /*0000*/ 	.byte	0x02, 0x09, 0x01, 0x00, 0x02, 0x02, 0x04, 0x00, 0x02, 0x05, 0x05, 0x00, 0x03, 0x07, 0x01, 0x01
        /*0010*/ 	.byte	0x02, 0x03, 0x00, 0x00, 0x02, 0x06, 0x01, 0x00, 0x04, 0x0b, 0x08, 0x00, 0x00, 0x00, 0x00, 0x00
        /*0020*/ 	.byte	0x00, 0x00, 0x00, 0x00


//--------------------- .nv.info.matmul_kernel    --------------------------
	.section	.nv.info.matmul_kernel,"",@"SHT_CUDA_INFO"
	.sectionflags	@""
	.align	4


	//----- nvinfo : EIATTR_CUDA_API_VERSION
	.align		4
        /*0000*/ 	.byte	0x04, 0x37
        /*0002*/ 	.short	(.L_7 - .L_6)
.L_6:
        /*0004*/ 	.word	0x00000082


	//----- nvinfo : EIATTR_KPARAM_INFO
	.align		4
.L_7:
        /*0008*/ 	.byte	0x04, 0x17
        /*000a*/ 	.short	(.L_9 - .L_8)
.L_8:
        /*000c*/ 	.word	0x00000000
        /*0010*/ 	.short	0x000d
        /*0012*/ 	.short	0x0048
        /*0014*/ 	.byte	0x00, 0xf4, 0x21, 0x00


	//----- nvinfo : EIATTR_KPARAM_INFO
	.align		4
.L_9:
        /*0018*/ 	.byte	0x04, 0x17
        /*001a*/ 	.short	(.L_11 - .L_10)
.L_10:
        /*001c*/ 	.word	0x00000000
        /*0020*/ 	.short	0x000c
        /*0022*/ 	.short	0x0040
        /*0024*/ 	.byte	0x00, 0xf4, 0x21, 0x00


	//----- nvinfo : EIATTR_KPARAM_INFO
	.align		4
.L_11:
        /*0028*/ 	.byte	0x04, 0x17
        /*002a*/ 	.short	(.L_13 - .L_12)
.L_12:
        /*002c*/ 	.word	0x00000000
        /*0030*/ 	.short	0x000b
        /*0032*/ 	.short	0x0038
        /*0034*/ 	.byte	0x00, 0xf0, 0x11, 0x00


	//----- nvinfo : EIATTR_KPARAM_INFO
	.align		4
.L_13:
        /*0038*/ 	.byte	0x04, 0x17
        /*003a*/ 	.short	(.L_15 - .L_14)
.L_14:
        /*003c*/ 	.word	0x00000000
        /*0040*/ 	.short	0x000a
        /*0042*/ 	.short	0x0034
        /*0044*/ 	.byte	0x00, 0xf0, 0x11, 0x00


	//----- nvinfo : EIATTR_KPARAM_INFO
	.align		4
.L_15:
        /*0048*/ 	.byte	0x04, 0x17
        /*004a*/ 	.short	(.L_17 - .L_16)
.L_16:
        /*004c*/ 	.word	0x00000000
        /*0050*/ 	.short	0x0009
        /*0052*/ 	.short	0x0030
        /*0054*/ 	.byte	0x00, 0xf0, 0x11, 0x00


	//----- nvinfo : EIATTR_KPARAM_INFO
	.align		4
.L_17:
        /*0058*/ 	.byte	0x04, 0x17
        /*005a*/ 	.short	(.L_19 - .L_18)
.L_18:
        /*005c*/ 	.word	0x00000000
        /*0060*/ 	.short	0x0008
        /*0062*/ 	.short	0x002c
        /*0064*/ 	.byte	0x00, 0xf0, 0x11, 0x00


	//----- nvinfo : EIATTR_KPARAM_INFO
	.align		4
.L_19:
        /*0068*/ 	.byte	0x04, 0x17
        /*006a*/ 	.short	(.L_21 - .L_20)
.L_20:
        /*006c*/ 	.word	0x00000000
        /*0070*/ 	.short	0x0007
        /*0072*/ 	.short	0x0028
        /*0074*/ 	.byte	0x00, 0xf0, 0x11, 0x00


	//----- nvinfo : EIATTR_KPARAM_INFO
	.align		4
.L_21:
        /*0078*/ 	.byte	0x04, 0x17
        /*007a*/ 	.short	(.L_23 - .L_22)
.L_22:
        /*007c*/ 	.word	0x00000000
        /*0080*/ 	.short	0x0006
        /*0082*/ 	.short	0x0024
        /*0084*/ 	.byte	0x00, 0xf0, 0x11, 0x00


	//----- nvinfo : EIATTR_KPARAM_INFO
	.align		4
.L_23:
        /*0088*/ 	.byte	0x04, 0x17
        /*008a*/ 	.short	(.L_25 - .L_24)
.L_24:
        /*008c*/ 	.word	0x00000000
        /*0090*/ 	.short	0x0005
        /*0092*/ 	.short	0x0020
        /*0094*/ 	.byte	0x00, 0xf0, 0x11, 0x00


	//----- nvinfo : EIATTR_KPARAM_INFO
	.align		4
.L_25:
        /*0098*/ 	.byte	0x04, 0x17
        /*009a*/ 	.short	(.L_27 - .L_26)
.L_26:
        /*009c*/ 	.word	0x00000000
        /*00a0*/ 	.short	0x0004
        /*00a2*/ 	.short	0x001c
        /*00a4*/ 	.byte	0x00, 0xf0, 0x11, 0x00


	//----- nvinfo : EIATTR_KPARAM_INFO
	.align		4
.L_27:
        /*00a8*/ 	.byte	0x04, 0x17
        /*00aa*/ 	.short	(.L_29 - .L_28)
.L_28:
        /*00ac*/ 	.word	0x00000000
        /*00b0*/ 	.short	0x0003
        /*00b2*/ 	.short	0x0018
        /*00b4*/ 	.byte	0x00, 0xf0, 0x11, 0x00


	//----- nvinfo : EIATTR_KPARAM_INFO
	.align		4
.L_29:
        /*00b8*/ 	.byte	0x04, 0x17
        /*00ba*/ 	.short	(.L_31 - .L_30)
.L_30:
        /*00bc*/ 	.word	0x00000000
        /*00c0*/ 	.short	0x0002
        /*00c2*/ 	.short	0x0010
        /*00c4*/ 	.byte	0x00, 0xf4, 0x21, 0x00


	//----- nvinfo : EIATTR_KPARAM_INFO
	.align		4
.L_31:
        /*00c8*/ 	.byte	0x04, 0x17
        /*00ca*/ 	.short	(.L_33 - .L_32)
.L_32:
        /*00cc*/ 	.word	0x00000000
        /*00d0*/ 	.short	0x0001
        /*00d2*/ 	.short	0x0008
        /*00d4*/ 	.byte	0x00, 0xf4, 0x21, 0x00


	//----- nvinfo : EIATTR_KPARAM_INFO
	.align		4
.L_33:
        /*00d8*/ 	.byte	0x04, 0x17
        /*00da*/ 	.short	(.L_35 - .L_34)
.L_34:
        /*00dc*/ 	.word	0x00000000
        /*00e0*/ 	.short	0x0000
        /*00e2*/ 	.short	0x0000
        /*00e4*/ 	.byte	0x00, 0xf4, 0x21, 0x00


	//----- nvinfo : EIATTR_EXPLICIT_CLUSTER
	.align		4
.L_35:
        /*00e8*/ 	.byte	0x01, 0x3e
	.zero		2


	//----- nvinfo : EIATTR_CTA_PER_CLUSTER
	.align		4
        /*00ec*/ 	.byte	0x04, 0x3d
        /*00ee*/ 	.short	(.L_37 - .L_36)
.L_36:
        /*00f0*/ 	.word	0x00000002
        /*00f4*/ 	.word	0x00000001
        /*00f8*/ 	.word	0x00000001


	//----- nvinfo : EIATTR_SPARSE_MMA_MASK
	.align		4
.L_37:
        /*00fc*/ 	.byte	0x03, 0x50
        /*00fe*/ 	.short	0x0000


	//----- nvinfo : EIATTR_MAXREG_COUNT
	.align		4
        /*0100*/ 	.byte	0x03, 0x1b
        /*0102*/ 	.short	0x00ff


	//----- nvinfo : EIATTR_NUM_BARRIERS
	.align		4
        /*0104*/ 	.byte	0x02, 0x4c
        /*0106*/ 	.byte	0x01
	.zero		1


	//----- nvinfo : EIATTR_ANNOTATIONS
	.align		4
        /*0108*/ 	.byte	0x04, 0x55
        /*010a*/ 	.short	(.L_39 - .L_38)


	//   ....[0]....
.L_38:
        /*010c*/ 	.word	0x00000001
        /*0110*/ 	.byte	0x50, 0x08, 0x00, 0x00, 0x01, 0x00, 0x00, 0x00, 0x10, 0x09, 0x00, 0x00, 0x01, 0x00, 0x00, 0x00
        /* <DEDUP_REMOVED lines=121> */
        /*08b0*/ 	.byte	0x50, 0xe2, 0x00, 0x00


	//----- nvinfo : EIATTR_MERCURY_ISA_VERSION
	.align		4
.L_39:
        /*08b4*/ 	.byte	0x03, 0x5f
        /*08b6*/ 	.short	0x0101


	//----- nvinfo : EIATTR_EXIT_INSTR_OFFSETS
	.align		4
        /*08b8*/ 	.byte	0x04, 0x1c
        /*08ba*/ 	.short	(.L_41 - .L_40)


	//   ....[0]....
.L_40:
        /*08bc*/ 	.word	0x0000e550


	//   ....[1]....
        /*08c0*/ 	.word	0x0000e570


	//----- nvinfo : EIATTR_REQNTID
	.align		4
.L_41:
        /*08c4*/ 	.byte	0x04, 0x10
        /*08c6*/ 	.short	(.L_43 - .L_42)
.L_42:
        /*08c8*/ 	.word	0x00000080
        /*08cc*/ 	.word	0x00000001
        /*08d0*/ 	.word	0x00000001


	//----- nvinfo : EIATTR_CBANK_PARAM_SIZE
	.align		4
.L_43:
        /*08d4*/ 	.byte	0x03, 0x19
        /*08d6*/ 	.short	0x0050


	//----- nvinfo : EIATTR_PARAM_CBANK
	.align		4
        /*08d8*/ 	.byte	0x04, 0x0a
        /*08da*/ 	.short	(.L_45 - .L_44)
	.align		4
.L_44:
        /*08dc*/ 	.word	index@(.nv.constant0.matmul_kernel)
        /*08e0*/ 	.short	0x0210
        /*08e2*/ 	.short	0x0050


	//----- nvinfo : EIATTR_SW_WAR
	.align		4
.L_45:
        /*08e4*/ 	.byte	0x04, 0x36
        /*08e6*/ 	.short	(.L_47 - .L_46)
.L_46:
        /*08e8*/ 	.word	0x00000008
.L_47:


//--------------------- .nv.callgraph             --------------------------
	.section	.nv.callgraph,"",@"SHT_CUDA_CALLGRAPH"
	.align	4
	.sectionentsize	8
	.align		4
        /*0000*/ 	.word	0x00000000
	.align		4
        /*0004*/ 	.word	0xffffffff
	.align		4
        /*0008*/ 	.word	0x00000000
	.align		4
        /*000c*/ 	.word	0xfffffffe
	.align		4
        /*0010*/ 	.word	0x00000000
	.align		4
        /*0014*/ 	.word	0xfffffffd
	.align		4
        /*0018*/ 	.word	0x00000000
	.align		4
        /*001c*/ 	.word	0xfffffffc


//--------------------- .text.matmul_kernel       --------------------------
	.section	.text.matmul_kernel,"ax",@progbits
	.align	128
        .global         matmul_kernel
        .type           matmul_kernel,@function
        .size           matmul_kernel,(.L_x_3 - matmul_kernel)
        .other          matmul_kernel,@"STO_CUDA_ENTRY STV_DEFAULT"
matmul_kernel:
.text.matmul_kernel:
[----:B------:R-:W1:Y:S08]  /*0000*/  LDC R1, c[0x0][0x28] ;  /* 0x00000a00ff017b82 */ /* 0x000e700000000800 */
[----:B------:R-:W2:Y:S01]  /*0010*/  LDC.64 R154, c[0x0][0x228] ;  /* 0x00008a00ff9a7b82 */ /* 0x000ea20000000a00 */
[----:B-1----:R-:W-:Y:S01]  /*0020*/  VIADD R1, R1, 0xfffffe20 ;  /* 0xfffffe2001017836 */ /* 0x002fe20000000000 */
[----:B------:R-:W-:Y:S01]  /*0030*/  ULDC.64 UR8, c[0x0][0x210] ;  /* 0x0000840000087ab9 */ /* 0x000fe20000000a00 */
[----:B------:R-:W-:Y:S01]  /*0040*/  ULDC.64 UR16, c[0x0][0x208] ;  /* 0x0000820000107ab9 */ /* 0x000fe20000000a00 */
[----:B------:R-:W-:Y:S01]  /*0050*/  ULDC UR12, c[0x0][0x230] ;  /* 0x00008c00000c7ab9 */ /* 0x000fe20000000800 */
[----:B------:R-:W-:-:S03]  /*0060*/  ULDC.64 UR10, c[0x0][0x218] ;  /* 0x00008600000a7ab9 */ /* 0x000fc60000000a00 */
[----:B------:R-:W1:Y:S08]  /*0070*/  S2UR UR4, SR_CTAID.X ;  /* 0x00000000000479c3 */ /* 0x000e700000002500 */
[----:B------:R-:W3:Y:S01]  /*0080*/  S2UR UR5, SR_CgaCtaId ;  /* 0x00000000000579c3 */ /* 0x000ee20000008800 */
[----:B--2---:R-:W-:-:S07]  /*0090*/  VIADD R0, R155, 0xff ;  /* 0x000000ff9b007836 */ /* 0x004fce0000000000 */
[----:B------:R-:W2:Y:S01]  /*00a0*/  LDC.64 R234, c[0x0][0x238] ;  /* 0x00008e00ffea7b82 */ /* 0x000ea20000000a00 */
[----:B------:R-:W-:Y:S02]  /*00b0*/  LOP3.LUT R56, RZ, R155, RZ, 0x33, !PT ;  /* 0x0000009bff387212 */ /* 0x000fe400078e33ff */
[----:B------:R-:W-:Y:S02]  /*00c0*/  SHF.R.S32.HI R3, RZ, 0x1f, R0 ;  /* 0x0000001fff037819 */ /* 0x000fe40000011400 */
[----:B-1----:R-:W-:Y:S01]  /*00d0*/  I2FP.F32.U32 R5, UR4 ;  /* 0x0000000400057c45 */ /* 0x002fe20008201000 */
[----:B------:R-:W-:Y:S01]  /*00e0*/  ULDC UR4, c[0x0][0x150] ;  /* 0x0000540000047ab9 */ /* 0x000fe20000000800 */
[----:B------:R-:W-:-:S03]  /*00f0*/  LEA.HI R3, R3, R0, RZ, 0x8 ;  /* 0x0000000003037211 */ /* 0x000fc600078f40ff */
[----:B------:R-:W-:Y:S01]  /*0100*/  FMUL R5, R5, UR4 ;  /* 0x0000000405057c20 */ /* 0x000fe20008400000 */
[----:B------:R-:W-:-:S05]  /*0110*/  SHF.R.S32.HI R3, RZ, 0x8, R3 ;  /* 0x00000008ff037819 */ /* 0x000fca0000011403 */
[----:B------:R-:W-:Y:S01]  /*0120*/  IMAD.SHL.U32 R4, R3, 0x8, RZ ;  /* 0x0000000803047824 */ /* 0x000fe200078e00ff */
[----:B------:R-:W1:Y:S04]  /*0130*/  F2I.U32.TRUNC.NTZ R5, R5 ;  /* 0x0000000500057305 */ /* 0x000e68000020f000 */
[----:B------:R-:W-:-:S04]  /*0140*/  IABS R7, R4 ;  /* 0x0000000400077213 */ /* 0x000fc80000000000 */
[----:B------:R-:W4:Y:S01]  /*0150*/  I2F.RP R0, R7 ;  /* 0x0000000700007306 */ /* 0x000f220000209400 */
[----:B-1----:R-:W-:-:S07]  /*0160*/  IABS R11, R5 ;  /* 0x00000005000b7213 */ /* 0x002fce0000000000 */
[----:B----4-:R-:W1:Y:S02]  /*0170*/  MUFU.RCP R0, R0 ;  /* 0x0000000000007308 */ /* 0x010e640000001000 */
[----:B-1----:R-:W-:Y:S01]  /*0180*/  VIADD R2, R0, 0xffffffe ;  /* 0x0ffffffe00027836 */ /* 0x002fe20000000000 */
[----:B------:R-:W-:-:S05]  /*0190*/  IABS R0, R4 ;  /* 0x0000000400007213 */ /* 0x000fca0000000000 */
[----:B------:R1:W4:Y:S01]  /*01a0*/  F2I.FTZ.U32.TRUNC.NTZ R3, R2 ;  /* 0x0000000200037305 */ /* 0x000322000021f000 */
[----:B------:R-:W-:Y:S02]  /*01b0*/  IMAD.MOV R0, RZ, RZ, -R0 ;  /* 0x000000ffff007224 */ /* 0x000fe400078e0a00 */
[----:B-1----:R-:W-:Y:S02]  /*01c0*/  IMAD.MOV.U32 R2, RZ, RZ, RZ ;  /* 0x000000ffff027224 */ /* 0x002fe400078e00ff */
[----:B----4-:R-:W-:-:S04]  /*01d0*/  IMAD.MOV R6, RZ, RZ, -R3 ;  /* 0x000000ffff067224 */ /* 0x010fc800078e0a03 */
[----:B------:R-:W-:-:S04]  /*01e0*/  IMAD R9, R6, R7, RZ ;  /* 0x0000000706097224 */ /* 0x000fc800078e02ff */
[----:B------:R-:W-:Y:S02]  /*01f0*/  IMAD.HI.U32 R2, R3, R9, R2 ;  /* 0x0000000903027227 */ /* 0x000fe400078e0002 */
[----:B------:R-:W1:Y:S04]  /*0200*/  S2R R9, SR_TID.X ;  /* 0x0000000000097919 */ /* 0x000e680000002100 */
[----:B------:R-:W-:-:S04]  /*0210*/  IMAD.HI.U32 R2, R2, R11, RZ ;  /* 0x0000000b02027227 */ /* 0x000fc800078e00ff */
[----:B------:R-:W-:-:S05]  /*0220*/  IMAD R0, R2, R0, R11 ;  /* 0x0000000002007224 */ /* 0x000fca00078e020b */
[----:B------:R-:W-:-:S13]  /*0230*/  ISETP.GT.U32.AND P1, PT, R7, R0, PT ;  /* 0x000000000700720c */ /* 0x000fda0003f24070 */
[----:B------:R-:W-:Y:S02]  /*0240*/  @!P1 IMAD.IADD R0, R0, 0x1, -R7 ;  /* 0x0000000100009824 */ /* 0x000fe400078e0a07 */
[----:B------:R-:W-:Y:S01]  /*0250*/  @!P1 VIADD R2, R2, 0x1 ;  /* 0x0000000102029836 */ /* 0x000fe20000000000 */
[----:B------:R-:W-:Y:S02]  /*0260*/  ISETP.NE.AND P1, PT, R4, RZ, PT ;  /* 0x000000ff0400720c */ /* 0x000fe40003f25270 */
[----:B------:R-:W-:Y:S01]  /*0270*/  ISETP.GE.U32.AND P0, PT, R0, R7, PT ;  /* 0x000000070000720c */ /* 0x000fe20003f06070 */
[----:B-1----:R-:W-:Y:S01]  /*0280*/  IMAD.SHL.U32 R206, R9, 0x4, RZ ;  /* 0x0000000409ce7824 */ /* 0x002fe200078e00ff */
[----:B------:R-:W-:Y:S01]  /*0290*/  LOP3.LUT R0, R5, R4, RZ, 0x3c, !PT ;  /* 0x0000000405007212 */ /* 0x000fe200078e3cff */
[C---:B------:R-:W-:Y:S01]  /*02a0*/  IMAD.SHL.U32 R119, R9.reuse, 0x200, RZ ;  /* 0x0000020009777824 */ /* 0x040fe200078e00ff */
[C---:B------:R-:W-:Y:S02]  /*02b0*/  LOP3.LUT R13, R9.reuse, 0x40, RZ, 0xc0, !PT ;  /* 0x00000040090d7812 */ /* 0x040fe400078ec0ff */
[----:B------:R-:W-:Y:S01]  /*02c0*/  ISETP.GE.AND P2, PT, R0, RZ, PT ;  /* 0x000000ff0000720c */ /* 0x000fe20003f46270 */
[----:B------:R-:W-:Y:S01]  /*02d0*/  VIADD R0, R154, 0x3f ;  /* 0x0000003f9a007836 */ /* 0x000fe20000000000 */
[----:B------:R-:W-:-:S04]  /*02e0*/  LOP3.LUT R94, R9, 0x3f, RZ, 0xc0, !PT ;  /* 0x0000003f095e7812 */ /* 0x000fc800078ec0ff */
[----:B------:R-:W-:Y:S01]  /*02f0*/  SHF.R.S32.HI R3, RZ, 0x1f, R0 ;  /* 0x0000001fff037819 */ /* 0x000fe20000011400 */
[----:B------:R-:W-:-:S03]  /*0300*/  @P0 VIADD R2, R2, 0x1 ;  /* 0x0000000102020836 */ /* 0x000fc60000000000 */
[----:B------:R-:W-:-:S03]  /*0310*/  LEA.HI R3, R3, R0, RZ, 0x6 ;  /* 0x0000000003037211 */ /* 0x000fc600078f30ff */
[----:B------:R-:W-:Y:S01]  /*0320*/  @!P2 IMAD.MOV R2, RZ, RZ, -R2 ;  /* 0x000000ffff02a224 */ /* 0x000fe200078e0a02 */
[----:B------:R-:W-:-:S05]  /*0330*/  @!P1 LOP3.LUT R2, RZ, R4, RZ, 0x33, !PT ;  /* 0x00000004ff029212 */ /* 0x000fca00078e33ff */
[----:B------:R-:W-:Y:S02]  /*0340*/  IMAD.SHL.U32 R22, R2, 0x8, RZ ;  /* 0x0000000802167824 */ /* 0x000fe400078e00ff */
[----:B------:R-:W-:-:S03]  /*0350*/  IMAD.MOV R2, RZ, RZ, -R2 ;  /* 0x000000ffff027224 */ /* 0x000fc600078e0a02 */
[----:B------:R-:W-:Y:S01]  /*0360*/  LEA.HI.SX32 R3, R3, -R22, 0x1a ;  /* 0x8000001603037211 */ /* 0x000fe200078fd2ff */
[----:B------:R-:W-:-:S03]  /*0370*/  IMAD R15, R4, R2, R5 ;  /* 0x00000002040f7224 */ /* 0x000fc600078e0205 */
[----:B------:R-:W-:Y:S02]  /*0380*/  VIMNMX R8, R3, 0x8, PT ;  /* 0x0000000803087848 */ /* 0x000fe40003fe0100 */
[----:B------:R-:W-:Y:S02]  /*0390*/  IABS R7, R15 ;  /* 0x0000000f00077213 */ /* 0x000fe40000000000 */
[-C--:B------:R-:W-:Y:S02]  /*03a0*/  IABS R11, R8.reuse ;  /* 0x00000008000b7213 */ /* 0x080fe40000000000 */
[----:B------:R-:W-:Y:S02]  /*03b0*/  IABS R4, R8 ;  /* 0x0000000800047213 */ /* 0x000fe40000000000 */
[----:B------:R-:W1:Y:S01]  /*03c0*/  I2F.RP R0, R11 ;  /* 0x0000000b00007306 */ /* 0x000e620000209400 */
[C---:B------:R-:W-:Y:S02]  /*03d0*/  R2UR UR4, R8.reuse ;  /* 0x00000000080472ca */ /* 0x040fe400000e0000 */
[----:B------:R-:W-:-:S11]  /*03e0*/  R2UR UR7, R8 ;  /* 0x00000000080772ca */ /* 0x000fd600000e0000 */
[----:B------:R-:W-:Y:S01]  /*03f0*/  UISETP.NE.AND UP0, UPT, UR4, URZ, UPT ;  /* 0x0000003f0400728c */ /* 0x000fe2000bf05270 */
[----:B-1----:R-:W1:Y:S01]  /*0400*/  MUFU.RCP R0, R0 ;  /* 0x0000000000007308 */ /* 0x002e620000001000 */
[----:B---3--:R-:W-:-:S04]  /*0410*/  USHF.L.U32 UR4, UR5, 0x7, URZ ;  /* 0x0000000705047899 */ /* 0x008fc8000800063f */
[----:B------:R-:W-:Y:S01]  /*0420*/  ULOP3.LUT UR4, UR4, 0x80, URZ, 0xc0, !UPT ;  /* 0x0000008004047892 */ /* 0x000fe2000f8ec03f */
[----:B-1----:R-:W-:Y:S02]  /*0430*/  VIADD R3, R0, 0xffffffe ;  /* 0x0ffffffe00037836 */ /* 0x002fe40000000000 */
[----:B------:R-:W-:-:S04]  /*0440*/  IMAD.MOV R0, RZ, RZ, -R4 ;  /* 0x000000ffff007224 */ /* 0x000fc800078e0a04 */
[----:B------:R-:W1:Y:S02]  /*0450*/  F2I.FTZ.U32.TRUNC.NTZ R3, R3 ;  /* 0x0000000300037305 */ /* 0x000e64000021f000 */
[----:B-1----:R-:W-:-:S04]  /*0460*/  IMAD.MOV R6, RZ, RZ, -R3 ;  /* 0x000000ffff067224 */ /* 0x002fc800078e0a03 */
[----:B------:R-:W-:Y:S01]  /*0470*/  IMAD.MOV.U32 R2, RZ, RZ, R6 ;  /* 0x000000ffff027224 */ /* 0x000fe200078e0006 */
[----:B------:R-:W-:-:S03]  /*0480*/  IABS R6, R155 ;  /* 0x0000009b00067213 */ /* 0x000fc60000000000 */
[----:B------:R-:W-:Y:S01]  /*0490*/  IMAD R5, R2, R11, RZ ;  /* 0x0000000b02057224 */ /* 0x000fe200078e02ff */
[----:B------:R-:W1:Y:S01]  /*04a0*/  I2F.RP R4, R6 ;  /* 0x0000000600047306 */ /* 0x000e620000209400 */
[----:B------:R-:W-:-:S04]  /*04b0*/  IMAD.MOV.U32 R2, RZ, RZ, RZ ;  /* 0x000000ffff027224 */ /* 0x000fc800078e00ff */
[----:B------:R-:W-:-:S06]  /*04c0*/  IMAD.HI.U32 R2, R3, R5, R2 ;  /* 0x0000000503027227 */ /* 0x000fcc00078e0002 */
[----:B------:R-:W-:-:S04]  /*04d0*/  IMAD.HI.U32 R2, R2, R7, RZ ;  /* 0x0000000702027227 */ /* 0x000fc800078e00ff */
[----:B------:R-:W-:Y:S01]  /*04e0*/  IMAD R0, R2, R0, R7 ;  /* 0x0000000002007224 */ /* 0x000fe200078e0207 */
[----:B------:R-:W-:Y:S01]  /*04f0*/  IABS R7, R154 ;  /* 0x0000009a00077213 */ /* 0x000fe20000000000 */
[----:B-1----:R-:W1:Y:S03]  /*0500*/  MUFU.RCP R4, R4 ;  /* 0x0000000400047308 */ /* 0x002e660000001000 */
[----:B------:R-:W-:-:S05]  /*0510*/  ISETP.GT.U32.AND P1, PT, R11, R0, PT ;  /* 0x000000000b00720c */ /* 0x000fca0003f24070 */
[----:B------:R-:W3:Y:S08]  /*0520*/  I2F.RP R3, R7 ;  /* 0x0000000700037306 */ /* 0x000ef00000209400 */
[----:B------:R-:W-:Y:S02]  /*0530*/  @!P1 IMAD.IADD R0, R0, 0x1, -R11 ;  /* 0x0000000100009824 */ /* 0x000fe400078e0a0b */
[----:B------:R-:W-:-:S02]  /*0540*/  @!P1 VIADD R2, R2, 0x1 ;  /* 0x0000000102029836 */ /* 0x000fc40000000000 */
[----:B-1----:R-:W-:Y:S01]  /*0550*/  VIADD R5, R4, 0xffffffe ;  /* 0x0ffffffe04057836 */ /* 0x002fe20000000000 */
[----:B------:R-:W-:Y:S01]  /*0560*/  ISETP.GE.U32.AND P0, PT, R0, R11, PT ;  /* 0x0000000b0000720c */ /* 0x000fe20003f06070 */
[----:B------:R-:W-:Y:S01]  /*0570*/  IMAD.MOV.U32 R4, RZ, RZ, RZ ;  /* 0x000000ffff047224 */ /* 0x000fe200078e00ff */
[----:B------:R-:W-:Y:S01]  /*0580*/  LOP3.LUT R0, R15, R8, RZ, 0x3c, !PT ;  /* 0x000000080f007212 */ /* 0x000fe200078e3cff */
[----:B---3--:R-:W1:Y:S03]  /*0590*/  MUFU.RCP R3, R3 ;  /* 0x0000000300037308 */ /* 0x008e660000001000 */
[----:B------:R-:W-:Y:S01]  /*05a0*/  ISETP.GE.AND P2, PT, R0, RZ, PT ;  /* 0x000000ff0000720c */ /* 0x000fe20003f46270 */
[----:B------:R-:W-:-:S04]  /*05b0*/  IMAD.SHL.U32 R0, R9, 0x80, RZ ;  /* 0x0000008009007824 */ /* 0x000fc800078e00ff */
[----:B------:R-:W3:Y:S01]  /*05c0*/  F2I.FTZ.U32.TRUNC.NTZ R5, R5 ;  /* 0x0000000500057305 */ /* 0x000ee2000021f000 */
[----:B------:R-:W-:Y:S01]  /*05d0*/  LOP3.LUT R0, R0, 0x1f80, RZ, 0xc0, !PT ;  /* 0x00001f8000007812 */ /* 0x000fe200078ec0ff */
[----:B------:R-:W-:-:S06]  /*05e0*/  @P0 VIADD R2, R2, 0x1 ;  /* 0x0000000102020836 */ /* 0x000fcc0000000000 */
[----:B------:R-:W-:Y:S02]  /*05f0*/  @!P2 IMAD.MOV R2, RZ, RZ, -R2 ;  /* 0x000000ffff02a224 */ /* 0x000fe400078e0a02 */
[----:B-1----:R-:W-:Y:S01]  /*0600*/  VIADD R10, R3, 0xffffffe ;  /* 0x0ffffffe030a7836 */ /* 0x002fe20000000000 */
[----:B------:R-:W-:Y:S02]  /*0610*/  LEA.HI R3, R13, R0, RZ, 0x1c ;  /* 0x000000000d037211 */ /* 0x000fe400078fe0ff */
[----:B------:R-:W-:Y:S01]  /*0620*/  R2UR UR6, R2 ;  /* 0x00000000020672ca */ /* 0x000fe200000e0000 */
[----:B------:R1:W4:Y:S01]  /*0630*/  F2I.FTZ.U32.TRUNC.NTZ R11, R10 ;  /* 0x0000000a000b7305 */ /* 0x000322000021f000 */
[----:B------:R-:W-:Y:S01]  /*0640*/  SHF.R.S32.HI R2, RZ, 0x6, R9 ;  /* 0x00000006ff027819 */ /* 0x000fe20000011409 */
[----:B---3--:R-:W-:-:S03]  /*0650*/  IMAD.MOV R17, RZ, RZ, -R5 ;  /* 0x000000ffff117224 */ /* 0x008fc600078e0a05 */
[----:B------:R-:W-:-:S03]  /*0660*/  SGXT R0, R2, 0x1 ;  /* 0x000000010200781a */ /* 0x000fc60000000200 */
[----:B------:R-:W-:Y:S01]  /*0670*/  @!UP0 ULOP3.LUT UR6, URZ, UR7, URZ, 0x33, !UPT ;  /* 0x000000073f068292 */ /* 0x000fe2000f8e333f */
[----:B------:R-:W-:Y:S01]  /*0680*/  LOP3.LUT R13, R0, 0x90, RZ, 0xc0, !PT ;  /* 0x00000090000d7812 */ /* 0x000fe200078ec0ff */
[----:B-1----:R-:W-:Y:S01]  /*0690*/  IMAD.MOV.U32 R10, RZ, RZ, RZ ;  /* 0x000000ffff0a7224 */ /* 0x002fe200078e00ff */
[----:B------:R-:W-:Y:S01]  /*06a0*/  SHF.R.U32.HI R0, RZ, 0x6, R9 ;  /* 0x00000006ff007819 */ /* 0x000fe20000011609 */
[----:B------:R-:W-:Y:S01]  /*06b0*/  ULEA UR4, UR6, UR4, 0x8 ;  /* 0x0000000406047291 */ /* 0x000fe2000f8e403f */
[----:B------:R-:W-:Y:S01]  /*06c0*/  LOP3.LUT R206, R13, 0x7c, R206, 0x78, !PT ;  /* 0x0000007c0dce7812 */ /* 0x000fe200078e78ce */
[----:B------:R-:W-:Y:S01]  /*06d0*/  IMAD R13, R17, R6, RZ ;  /* 0x00000006110d7224 */ /* 0x000fe200078e02ff */
[----:B------:R-:W-:Y:S01]  /*06e0*/  SGXT.U32 R0, R0, 0x1 ;  /* 0x000000010000781a */ /* 0x000fe20000000000 */
[----:B----4-:R-:W-:Y:S01]  /*06f0*/  IMAD.MOV R12, RZ, RZ, -R11 ;  /* 0x000000ffff0c7224 */ /* 0x010fe200078e0a0b */
[----:B------:R-:W-:Y:S01]  /*0700*/  LOP3.LUT R206, R206, 0x4000, R119, 0xf8, !PT ;  /* 0x00004000cece7812 */ /* 0x000fe200078ef877 */
[----:B------:R-:W-:Y:S01]  /*0710*/  IMAD.HI.U32 R5, R5, R13, R4 ;  /* 0x0000000d05057227 */ /* 0x000fe200078e0004 */
[C---:B------:R-:W-:Y:S01]  /*0720*/  LOP3.LUT R2, R0.reuse, UR4, RZ, 0xfc, !PT ;  /* 0x0000000400027c12 */ /* 0x040fe2000f8efcff */
[----:B------:R-:W-:Y:S01]  /*0730*/  UIADD3 UR4, -UR6, URZ, URZ ;  /* 0x0000003f06047290 */ /* 0x000fe2000fffe13f */
[----:B------:R-:W-:Y:S01]  /*0740*/  LOP3.LUT R205, R0, 0x4, RZ, 0xfc, !PT ;  /* 0x0000000400cd7812 */ /* 0x000fe200078efcff */
[----:B------:R-:W-:Y:S01]  /*0750*/  IMAD R13, R12, R7, RZ ;  /* 0x000000070c0d7224 */ /* 0x000fe200078e02ff */
[----:B------:R-:W-:Y:S01]  /*0760*/  LOP3.LUT R180, R2, 0x2, RZ, 0xfc, !PT ;  /* 0x0000000202b47812 */ /* 0x000fe200078efcff */
[----:B--2---:R-:W-:Y:S01]  /*0770*/  IMAD R214, R0, R234, RZ ;  /* 0x000000ea00d67224 */ /* 0x004fe200078e02ff */
[----:B------:R-:W-:Y:S01]  /*0780*/  LOP3.LUT R178, R2, 0x6, RZ, 0xfc, !PT ;  /* 0x0000000602b27812 */ /* 0x000fe200078efcff */
[----:B------:R-:W-:Y:S01]  /*0790*/  IMAD.HI.U32 R4, R11, R13, R10 ;  /* 0x0000000d0b047227 */ /* 0x000fe200078e000a */
[----:B------:R-:W-:Y:S01]  /*07a0*/  IABS R16, R180 ;  /* 0x000000b400107213 */ /* 0x000fe20000000000 */
[----:B------:R-:W-:Y:S01]  /*07b0*/  UMOV UR7, 0x400 ;  /* 0x0000040000077882 */ /* 0x000fe20000000000 */
[----:B------:R-:W-:Y:S01]  /*07c0*/  IABS R20, R178 ;  /* 0x000000b200147213 */ /* 0x000fe20000000000 */
[----:B------:R-:W-:Y:S01]  /*07d0*/  IMAD R8, R8, UR4, R15 ;  /* 0x0000000408087c24 */ /* 0x000fe2000f8e020f */
[C---:B------:R-:W-:Y:S01]  /*07e0*/  LOP3.LUT R179, R2.reuse, 0x4, RZ, 0xfc, !PT ;  /* 0x0000000402b37812 */ /* 0x040fe200078efcff */
[C---:B------:R-:W-:Y:S01]  /*07f0*/  IMAD.HI.U32 R11, R5.reuse, R16, RZ ;  /* 0x00000010050b7227 */ /* 0x040fe200078e00ff */
[C---:B------:R-:W-:Y:S01]  /*0800*/  LOP3.LUT R176, R2.reuse, 0xa, RZ, 0xfc, !PT ;  /* 0x0000000a02b07812 */ /* 0x040fe200078efcff */
[----:B------:R-:W-:Y:S01]  /*0810*/  ULEA UR7, UR5, UR7, 0x18 ;  /* 0x0000000705077291 */ /* 0x000fe2000f8ec03f */
[----:B------:R-:W-:Y:S01]  /*0820*/  IABS R18, R179 ;  /* 0x000000b300127213 */ /* 0x000fe20000000000 */
[C---:B------:R-:W-:Y:S01]  /*0830*/  IMAD.HI.U32 R13, R5.reuse, R20, RZ ;  /* 0x00000014050d7227 */ /* 0x040fe200078e00ff */
[C---:B------:R-:W-:Y:S01]  /*0840*/  LOP3.LUT R174, R2.reuse, 0xe, RZ, 0xfc, !PT ;  /* 0x0000000e02ae7812 */ /* 0x040fe200078efcff */
[----:B------:R-:W-:Y:S01]  /*0850*/  STL [R1+0x170], R179 ;  /* 0x000170b301007387 */ /* 0x000fe20000100800 */
[C---:B------:R-:W-:Y:S01]  /*0860*/  LOP3.LUT R171, R2.reuse, 0x14, RZ, 0xfc, !PT ;  /* 0x0000001402ab7812 */ /* 0x040fe200078efcff */
[----:B------:R-:W-:Y:S01]  /*0870*/  IMAD.MOV R17, RZ, RZ, -R11 ;  /* 0x000000ffff117224 */ /* 0x000fe200078e0a0b */
[----:B------:R-:W-:Y:S01]  /*0880*/  IABS R25, R174 ;  /* 0x000000ae00197213 */ /* 0x000fe20000000000 */
[----:B------:R-:W-:Y:S01]  /*0890*/  IMAD.MOV R21, RZ, RZ, -R13 ;  /* 0x000000ffff157224 */ /* 0x000fe200078e0a0d */
[----:B------:R-:W-:Y:S01]  /*08a0*/  LOP3.LUT R169, R2, 0x18, RZ, 0xfc, !PT ;  /* 0x0000001802a97812 */ /* 0x000fe200078efcff */
[C---:B------:R-:W-:Y:S01]  /*08b0*/  IMAD R13, R6.reuse, R17, R16 ;  /* 0x00000011060d7224 */ /* 0x040fe200078e0210 */
[----:B------:R-:W-:Y:S01]  /*08c0*/  IABS R31, R171 ;  /* 0x000000ab001f7213 */ /* 0x000fe20000000000 */
[----:B------:R-:W-:Y:S01]  /*08d0*/  IMAD R17, R6, R21, R20 ;  /* 0x0000001506117224 */ /* 0x000fe200078e0214 */
[----:B------:R-:W-:Y:S01]  /*08e0*/  IABS R21, R176 ;  /* 0x000000b000157213 */ /* 0x000fe20000000000 */
[C---:B------:R-:W-:Y:S01]  /*08f0*/  IMAD.HI.U32 R12, R5.reuse, R18, RZ ;  /* 0x00000012050c7227 */ /* 0x040fe200078e00ff */
[----:B------:R-:W-:Y:S01]  /*0900*/  IABS R35, R169 ;  /* 0x000000a900237213 */ /* 0x000fe20000000000 */
[----:B------:R-:W-:Y:S01]  /*0910*/  STL [R1+0x16c], R178 ;  /* 0x00016cb201007387 */ /* 0x000fe20000100800 */
[C---:B------:R-:W-:Y:S01]  /*0920*/  LOP3.LUT R166, R2.reuse, 0x1e, RZ, 0xfc, !PT ;  /* 0x0000001e02a67812 */ /* 0x040fe200078efcff */
[----:B------:R-:W-:Y:S01]  /*0930*/  IMAD.MOV R19, RZ, RZ, -R12 ;  /* 0x000000ffff137224 */ /* 0x000fe200078e0a0c */
[C---:B------:R-:W-:Y:S01]  /*0940*/  LOP3.LUT R164, R2.reuse, 0x22, RZ, 0xfc, !PT ;  /* 0x0000002202a47812 */ /* 0x040fe200078efcff */
[C---:B------:R-:W-:Y:S01]  /*0950*/  IMAD.HI.U32 R12, R5.reuse, R21, RZ ;  /* 0x00000015050c7227 */ /* 0x040fe200078e00ff */
[----:B------:R-:W-:Y:S01]  /*0960*/  IABS R41, R166 ;  /* 0x000000a600297213 */ /* 0x000fe20000000000 */
[----:B------:R-:W-:Y:S01]  /*0970*/  UIADD3 UR4, UR12, -0x40, URZ ;  /* 0xffffffc00c047890 */ /* 0x000fe2000fffe03f */
[----:B------:R-:W-:Y:S01]  /*0980*/  IABS R45, R164 ;  /* 0x000000a4002d7213 */ /* 0x000fe20000000000 */
[C---:B------:R-:W-:Y:S01]  /*0990*/  IMAD.HI.U32 R16, R5.reuse, R25, RZ ;  /* 0x0000001905107227 */ /* 0x040fe200078e00ff */
[C---:B------:R-:W-:Y:S01]  /*09a0*/  LOP3.LUT R121, R2.reuse, 0x28, RZ, 0xfc, !PT ;  /* 0x0000002802797812 */ /* 0x040fe200078efcff */
[----:B------:R-:W-:Y:S01]  /*09b0*/  ULDC UR5, c[0x0][0x240] ;  /* 0x0000900000057ab9 */ /* 0x000fe20000000800 */
[----:B------:R-:W-:Y:S01]  /*09c0*/  LOP3.LUT R125, R2, 0x2c, RZ, 0xfc, !PT ;  /* 0x0000002c027d7812 */ /* 0x000fe200078efcff */
[----:B------:R-:W-:Y:S01]  /*09d0*/  IMAD.MOV R12, RZ, RZ, -R12 ;  /* 0x000000ffff0c7224 */ /* 0x000fe200078e0a0c */
[----:B------:R-:W-:Y:S01]  /*09e0*/  IABS R51, R121 ;  /* 0x0000007900337213 */ /* 0x000fe20000000000 */
[----:B------:R-:W-:Y:S01]  /*09f0*/  IMAD.MOV R16, RZ, RZ, -R16 ;  /* 0x000000ffff107224 */ /* 0x000fe200078e0a10 */
[----:B------:R-:W-:Y:S01]  /*0a00*/  IABS R55, R125 ;  /* 0x0000007d00377213 */ /* 0x000fe20000000000 */
[----:B------:R-:W-:Y:S01]  /*0a10*/  IMAD R21, R6, R12, R21 ;  /* 0x0000000c06157224 */ /* 0x000fe200078e0215 */
[C---:B------:R-:W-:Y:S01]  /*0a20*/  LOP3.LUT R161, R2.reuse, 0x32, RZ, 0xfc, !PT ;  /* 0x0000003202a17812 */ /* 0x040fe200078efcff */
[----:B------:R-:W-:Y:S01]  /*0a30*/  IMAD.HI.U32 R12, R5, R31, RZ ;  /* 0x0000001f050c7227 */ /* 0x000fe200078e00ff */
[----:B------:R-:W-:-:S02]  /*0a40*/  LOP3.LUT R159, R2, 0x36, RZ, 0xfc, !PT ;  /* 0x00000036029f7812 */ /* 0x000fc400078efcff */
[----:B------:R-:W-:Y:S01]  /*0a50*/  IABS R61, R161 ;  /* 0x000000a1003d7213 */ /* 0x000fe20000000000 */
[----:B------:R-:W-:Y:S01]  /*0a60*/  IMAD R25, R6, R16, R25 ;  /* 0x0000001006197224 */ /* 0x000fe200078e0219 */
[----:B------:R-:W-:Y:S01]  /*0a70*/  IABS R65, R159 ;  /* 0x0000009f00417213 */ /* 0x000fe20000000000 */
[C---:B------:R-:W-:Y:S01]  /*0a80*/  IMAD.HI.U32 R16, R5.reuse, R35, RZ ;  /* 0x0000002305107227 */ /* 0x040fe200078e00ff */
[C---:B------:R-:W-:Y:S02]  /*0a90*/  LOP3.LUT R156, R2.reuse, 0x3c, RZ, 0xfc, !PT ;  /* 0x0000003c029c7812 */ /* 0x040fe400078efcff */
        /* <DEDUP_REMOVED lines=42> */
[----:B------:R-:W-:Y:S01]  /*0d40*/  IABS R14, R2 ;  /* 0x00000002000e7213 */ /* 0x000fe20000000000 */
[----:B------:R-:W-:Y:S01]  /*0d50*/  IMAD.MOV R12, RZ, RZ, -R12 ;  /* 0x000000ffff0c7224 */ /* 0x000fe200078e0a0c */
[----:B------:R-:W-:Y:S01]  /*0d60*/  IABS R149, R92 ;  /* 0x0000005c00957213 */ /* 0x000fe20000000000 */
[----:B------:R-:W-:Y:S01]  /*0d70*/  IMAD.MOV R16, RZ, RZ, -R16 ;  /* 0x000000ffff107224 */ /* 0x000fe200078e0a10 */
[----:B------:R-:W-:Y:S01]  /*0d80*/  LOP3.LUT R175, R2, 0xc, RZ, 0xfc, !PT ;  /* 0x0000000c02af7812 */ /* 0x000fe200078efcff */
[----:B------:R-:W-:Y:S01]  /*0d90*/  IMAD R61, R6, R12, R61 ;  /* 0x0000000c063d7224 */ /* 0x000fe200078e023d */
[----:B------:R-:W-:Y:S01]  /*0da0*/  LOP3.LUT R177, R2, 0x8, RZ, 0xfc, !PT ;  /* 0x0000000802b17812 */ /* 0x000fe200078efcff */
[----:B------:R-:W-:Y:S01]  /*0db0*/  IMAD.HI.U32 R12, R5, R71, RZ ;  /* 0x00000047050c7227 */ /* 0x000fe200078e00ff */
[----:B------:R-:W-:-:S02]  /*0dc0*/  IABS R23, R175 ;  /* 0x000000af00177213 */ /* 0x000fc40000000000 */
[----:B------:R-:W-:Y:S01]  /*0dd0*/  LOP3.LUT R173, R2, 0x10, RZ, 0xfc, !PT ;  /* 0x0000001002ad7812 */ /* 0x000fe200078efcff */
[----:B------:R-:W-:Y:S01]  /*0de0*/  IMAD R65, R6, R16, R65 ;  /* 0x0000001006417224 */ /* 0x000fe200078e0241 */
[----:B------:R-:W-:Y:S01]  /*0df0*/  LOP3.LUT R170, R2, 0x16, RZ, 0xfc, !PT ;  /* 0x0000001602aa7812 */ /* 0x000fe200078efcff */
[C---:B------:R-:W-:Y:S01]  /*0e00*/  IMAD.HI.U32 R16, R5.reuse, R75, RZ ;  /* 0x0000004b05107227 */ /* 0x040fe200078e00ff */
[----:B------:R-:W-:Y:S01]  /*0e10*/  IABS R27, R173 ;  /* 0x000000ad001b7213 */ /* 0x000fe20000000000 */
[----:B------:R-:W-:Y:S01]  /*0e20*/  STL [R1+0x168], R177 ;  /* 0x000168b101007387 */ /* 0x000fe20000100800 */
[----:B------:R-:W-:Y:S01]  /*0e30*/  IABS R33, R170 ;  /* 0x000000aa00217213 */ /* 0x000fe20000000000 */
[----:B------:R-:W-:Y:S01]  /*0e40*/  IMAD.MOV R12, RZ, RZ, -R12 ;  /* 0x000000ffff0c7224 */ /* 0x000fe200078e0a0c */
[----:B------:R-:W-:Y:S01]  /*0e50*/  ISETP.GT.U32.AND P4, PT, R6, R13, PT ;  /* 0x0000000d0600720c */ /* 0x000fe20003f84070 */
[----:B------:R-:W-:Y:S01]  /*0e60*/  IMAD.MOV R16, RZ, RZ, -R16 ;  /* 0x000000ffff107224 */ /* 0x000fe200078e0a10 */
[----:B------:R-:W-:Y:S01]  /*0e70*/  LOP3.LUT R172, R2, 0x12, RZ, 0xfc, !PT ;  /* 0x0000001202ac7812 */ /* 0x000fe200078efcff */
[C---:B------:R-:W-:Y:S01]  /*0e80*/  IMAD R71, R6.reuse, R12, R71 ;  /* 0x0000000c06477224 */ /* 0x040fe200078e0247 */
[C---:B------:R-:W-:Y:S01]  /*0e90*/  ISETP.GT.U32.AND P6, PT, R6.reuse, R21, PT ;  /* 0x000000150600720c */ /* 0x040fe20003fc4070 */
[C---:B------:R-:W-:Y:S01]  /*0ea0*/  IMAD.HI.U32 R12, R5.reuse, R81, RZ ;  /* 0x00000051050c7227 */ /* 0x040fe200078e00ff */
[----:B------:R-:W-:Y:S01]  /*0eb0*/  IABS R29, R172 ;  /* 0x000000ac001d7213 */ /* 0x000fe20000000000 */
[----:B------:R-:W-:Y:S01]  /*0ec0*/  STL [R1+0x1b0], R176 ;  /* 0x0001b0b001007387 */ /* 0x000fe20000100800 */
[C---:B------:R-:W-:Y:S01]  /*0ed0*/  ISETP.GT.U32.AND P0, PT, R6.reuse, R17, PT ;  /* 0x000000110600720c */ /* 0x040fe20003f04070 */
[----:B------:R-:W-:Y:S01]  /*0ee0*/  IMAD R75, R6, R16, R75 ;  /* 0x00000010064b7224 */ /* 0x000fe200078e024b */
[C---:B------:R-:W-:Y:S01]  /*0ef0*/  LOP3.LUT R168, R2.reuse, 0x1a, RZ, 0xfc, !PT ;  /* 0x0000001a02a87812 */ /* 0x040fe200078efcff */
[C---:B------:R-:W-:Y:S01]  /*0f00*/  IMAD.HI.U32 R16, R5.reuse, R85, RZ ;  /* 0x0000005505107227 */ /* 0x040fe200078e00ff */
[C---:B------:R-:W-:Y:S01]  /*0f10*/  LOP3.LUT R167, R2.reuse, 0x1c, RZ, 0xfc, !PT ;  /* 0x0000001c02a77812 */ /* 0x040fe200078efcff */
[----:B------:R-:W-:Y:S01]  /*0f20*/  STL [R1+0x1ac], R175 ;  /* 0x0001acaf01007387 */ /* 0x000fe20000100800 */
[----:B------:R-:W-:Y:S01]  /*0f30*/  IABS R37, R168 ;  /* 0x000000a800257213 */ /* 0x000fe20000000000 */
[----:B------:R-:W-:Y:S01]  /*0f40*/  IMAD.MOV R12, RZ, RZ, -R12 ;  /* 0x000000ffff0c7224 */ /* 0x000fe200078e0a0c */
[----:B------:R-:W-:Y:S01]  /*0f50*/  IABS R39, R167 ;  /* 0x000000a700277213 */ /* 0x000fe20000000000 */
[----:B------:R-:W-:Y:S01]  /*0f60*/  IMAD.MOV R16, RZ, RZ, -R16 ;  /* 0x000000ffff107224 */ /* 0x000fe200078e0a10 */
[----:B------:R-:W-:Y:S01]  /*0f70*/  LOP3.LUT R165, R2, 0x20, RZ, 0xfc, !PT ;  /* 0x0000002002a57812 */ /* 0x000fe200078efcff */
[----:B------:R-:W-:Y:S01]  /*0f80*/  IMAD R81, R6, R12, R81 ;  /* 0x0000000c06517224 */ /* 0x000fe200078e0251 */
[C---:B------:R-:W-:Y:S01]  /*0f90*/  LOP3.LUT R162, R2.reuse, 0x26, RZ, 0xfc, !PT ;  /* 0x0000002602a27812 */ /* 0x040fe200078efcff */
[C---:B------:R-:W-:Y:S01]  /*0fa0*/  IMAD.HI.U32 R12, R5.reuse, R91, RZ ;  /* 0x0000005b050c7227 */ /* 0x040fe200078e00ff */
[----:B------:R-:W-:Y:S01]  /*0fb0*/  IABS R43, R165 ;  /* 0x000000a5002b7213 */ /* 0x000fe20000000000 */
[----:B------:R-:W-:Y:S01]  /*0fc0*/  STL [R1+0x1a8], R174 ;  /* 0x0001a8ae01007387 */ /* 0x000fe20000100800 */
[----:B------:R-:W-:Y:S01]  /*0fd0*/  LOP3.LUT R123, R2, 0x2a, RZ, 0xfc, !PT ;  /* 0x0000002a027b7812 */ /* 0x000fe200078efcff */
[----:B------:R-:W-:Y:S01]  /*0fe0*/  IMAD R85, R6, R16, R85 ;  /* 0x0000001006557224 */ /* 0x000fe200078e0255 */
[----:B------:R-:W-:Y:S01]  /*0ff0*/  IABS R49, R162 ;  /* 0x000000a200317213 */ /* 0x000fe20000000000 */
[C---:B------:R-:W-:Y:S01]  /*1000*/  IMAD.HI.U32 R16, R5.reuse, R95, RZ ;  /* 0x0000005f05107227 */ /* 0x040fe200078e00ff */
[----:B------:R-:W-:Y:S01]  /*1010*/  IABS R53, R123 ;  /* 0x0000007b00357213 */ /* 0x000fe20000000000 */
[----:B------:R-:W-:Y:S01]  /*1020*/  STL [R1+0x1a4], R173 ;  /* 0x0001a4ad01007387 */ /* 0x000fe20000100800 */
[C---:B------:R-:W-:Y:S01]  /*1030*/  LOP3.LUT R163, R2.reuse, 0x24, RZ, 0xfc, !PT ;  /* 0x0000002402a37812 */ /* 0x040fe200078efcff */
[----:B------:R-:W-:Y:S01]  /*1040*/  IMAD.MOV R12, RZ, RZ, -R12 ;  /* 0x000000ffff0c7224 */ /* 0x000fe200078e0a0c */
[----:B------:R-:W-:Y:S01]  /*1050*/  LOP3.LUT R127, R2, 0x2e, RZ, 0xfc, !PT ;  /* 0x0000002e027f7812 */ /* 0x000fe200078efcff */
[----:B------:R-:W-:Y:S01]  /*1060*/  IMAD.MOV R16, RZ, RZ, -R16 ;  /* 0x000000ffff107224 */ /* 0x000fe200078e0a10 */
[----:B------:R-:W-:Y:S01]  /*1070*/  IABS R47, R163 ;  /* 0x000000a3002f7213 */ /* 0x000fe20000000000 */
[----:B------:R-:W-:Y:S01]  /*1080*/  IMAD R91, R6, R12, R91 ;  /* 0x0000000c065b7224 */ /* 0x000fe200078e025b */
[----:B------:R-:W-:Y:S01]  /*1090*/  IABS R57, R127 ;  /* 0x0000007f00397213 */ /* 0x000fe20000000000 */
[C---:B------:R-:W-:Y:S01]  /*10a0*/  IMAD.HI.U32 R12, R5.reuse, R99, RZ ;  /* 0x00000063050c7227 */ /* 0x040fe200078e00ff */
[C---:B------:R-:W-:Y:S01]  /*10b0*/  LOP3.LUT R129, R2.reuse, 0x30, RZ, 0xfc, !PT ;  /* 0x0000003002817812 */ /* 0x040fe200078efcff */
[----:B------:R-:W-:Y:S01]  /*10c0*/  STL [R1+0x1a0], R172 ;  /* 0x0001a0ac01007387 */ /* 0x000fe20000100800 */
[----:B------:R-:W-:Y:S01]  /*10d0*/  LOP3.LUT R157, R2, 0x3a, RZ, 0xfc, !PT ;  /* 0x0000003a029d7812 */ /* 0x000fe200078efcff */
[----:B------:R-:W-:Y:S01]  /*10e0*/  IMAD R95, R6, R16, R95 ;  /* 0x00000010065f7224 */ /* 0x000fe200078e025f */
[----:B------:R-:W-:Y:S01]  /*10f0*/  IABS R59, R129 ;  /* 0x00000081003b7213 */ /* 0x000fe20000000000 */
[C---:B------:R-:W-:Y:S01]  /*1100*/  IMAD.HI.U32 R16, R5.reuse, R107, RZ ;  /* 0x0000006b05107227 */ /* 0x040fe200078e00ff */
[C---:B------:R-:W-:Y:S01]  /*1110*/  LOP3.LUT R160, R2.reuse, 0x34, RZ, 0xfc, !PT ;  /* 0x0000003402a07812 */ /* 0x040fe200078efcff */
[----:B------:R-:W-:Y:S01]  /*1120*/  STL [R1+0x19c], R171 ;  /* 0x00019cab01007387 */ /* 0x000fe20000100800 */
[----:B------:R-:W-:Y:S01]  /*1130*/  IABS R69, R157 ;  /* 0x0000009d00457213 */ /* 0x000fe20000000000 */
        /* <DEDUP_REMOVED lines=21> */
[----:B------:R-:W-:Y:S01]  /*1290*/  LOP3.LUT R142, R2, 0x4c, RZ, 0xfc, !PT ;  /* 0x0000004c028e7812 */ /* 0x000fe200078efcff */
[C---:B------:R-:W-:Y:S01]  /*12a0*/  IMAD.HI.U32 R12, R5.reuse, R133, RZ ;  /* 0x00000085050c7227 */ /* 0x040fe200078e00ff */
[----:B------:R-:W-:Y:S01]  /*12b0*/  IABS R83, R146 ;  /* 0x0000009200537213 */ /* 0x000fe20000000000 */
[----:B------:R-:W-:Y:S01]  /*12c0*/  STL [R1+0x190], R168 ;  /* 0x000190a801007387 */ /* 0x000fe20000100800 */
[----:B------:R-:W-:Y:S01]  /*12d0*/  IABS R87, R142 ;  /* 0x0000008e00577213 */ /* 0x000fe20000000000 */
[----:B------:R-:W-:Y:S01]  /*12e0*/  IMAD R115, R6, R16, R115 ;  /* 0x0000001006737224 */ /* 0x000fe200078e0273 */
[C---:B------:R-:W-:Y:S01]  /*12f0*/  LOP3.LUT R136, R2.reuse, 0x52, RZ, 0xfc, !PT ;  /* 0x0000005202887812 */ /* 0x040fe200078efcff */
[----:B------:R-:W-:Y:S01]  /*1300*/  IMAD.MOV R16, RZ, RZ, -R12 ;  /* 0x000000ffff107224 */ /* 0x000fe200078e0a0c */
[C---:B------:R-:W-:Y:S01]  /*1310*/  LOP3.LUT R132, R2.reuse, 0x56, RZ, 0xfc, !PT ;  /* 0x0000005602847812 */ /* 0x040fe200078efcff */
[C---:B------:R-:W-:Y:S01]  /*1320*/  IMAD.HI.U32 R12, R5.reuse, R137, RZ ;  /* 0x00000089050c7227 */ /* 0x040fe200078e00ff */
[----:B------:R-:W-:Y:S01]  /*1330*/  IABS R93, R136 ;  /* 0x00000088005d7213 */ /* 0x000fe20000000000 */
[----:B------:R-:W-:Y:S01]  /*1340*/  STL [R1+0x18c], R167 ;  /* 0x00018ca701007387 */ /* 0x000fe20000100800 */
[----:B------:R-:W-:Y:S01]  /*1350*/  IABS R97, R132 ;  /* 0x0000008400617213 */ /* 0x000fe20000000000 */
[----:B------:R-:W-:Y:S01]  /*1360*/  IMAD.MOV R12, RZ, RZ, -R12 ;  /* 0x000000ffff0c7224 */ /* 0x000fe200078e0a0c */
[C---:B------:R-:W-:Y:S01]  /*1370*/  LOP3.LUT R140, R2.reuse, 0x4e, RZ, 0xfc, !PT ;  /* 0x0000004e028c7812 */ /* 0x040fe200078efcff */
[C---:B------:R-:W-:Y:S01]  /*1380*/  IMAD.HI.U32 R10, R5.reuse, R14, RZ ;  /* 0x0000000e050a7227 */ /* 0x040fe200078e00ff */
[----:B------:R-:W-:Y:S01]  /*1390*/  LOP3.LUT R122, R2, 0x60, RZ, 0xfc, !PT ;  /* 0x00000060027a7812 */ /* 0x000fe200078efcff */
[----:B------:R-:W-:Y:S01]  /*13a0*/  STL [R1+0x188], R166 ;  /* 0x000188a601007387 */ /* 0x000fe20000100800 */
[----:B------:R-:W-:Y:S01]  /*13b0*/  IABS R89, R140 ;  /* 0x0000008c00597213 */ /* 0x000fe20000000000 */
[----:B------:R-:W-:Y:S01]  /*13c0*/  IMAD R137, R6, R12, R137 ;  /* 0x0000000c06897224 */ /* 0x000fe200078e0289 */
        /* <DEDUP_REMOVED lines=11> */
[C---:B------:R-:W-:Y:S01]  /*1480*/  IMAD R11, R6.reuse, R15, R14 ;  /* 0x0000000f060b7224 */ /* 0x040fe200078e020e */
[----:B------:R-:W-:Y:S01]  /*1490*/  IABS R103, R126 ;  /* 0x0000007e00677213 */ /* 0x000fe20000000000 */
[C---:B------:R-:W-:Y:S01]  /*14a0*/  IMAD R15, R6.reuse, R19, R18 ;  /* 0x00000013060f7224 */ /* 0x040fe200078e0212 */
[C---:B------:R-:W-:Y:S01]  /*14b0*/  ISETP.GT.U32.AND P2, PT, R6.reuse, R149, PT ;  /* 0x000000950600720c */ /* 0x040fe20003f44070 */
[C---:B------:R-:W-:Y:S01]  /*14c0*/  IMAD.HI.U32 R14, R5.reuse, R23, RZ ;  /* 0x00000017050e7227 */ /* 0x040fe200078e00ff */
[----:B------:R-:W-:Y:S01]  /*14d0*/  IABS R19, R177 ;  /* 0x000000b100137213 */ /* 0x000fe20000000000 */
[----:B------:R-:W-:Y:S01]  /*14e0*/  STL [R1+0x180], R164 ;  /* 0x000180a401007387 */ /* 0x000fe20000100800 */
[C---:B------:R-:W-:Y:S01]  /*14f0*/  ISETP.GT.U32.AND P3, PT, R6.reuse, R11, PT ;  /* 0x0000000b0600720c */ /* 0x040fe20003f64070 */
[----:B------:R-:W-:Y:S01]  /*1500*/  IMAD.MOV R14, RZ, RZ, -R14 ;  /* 0x000000ffff0e7224 */ /* 0x000fe200078e0a0e */
[----:B------:R-:W-:Y:S01]  /*1510*/  ISETP.GT.U32.AND P5, PT, R6, R15, PT ;  /* 0x0000000f0600720c */ /* 0x000fe20003fa4070 */
[----:B------:R-:W-:Y:S01]  /*1520*/  IMAD.HI.U32 R10, R5, R19, RZ ;  /* 0x00000013050a7227 */ /* 0x000fe200078e00ff */
[C---:B------:R-:W-:Y:S01]  /*1530*/  LOP3.LUT R114, R2.reuse, 0x68, RZ, 0xfc, !PT ;  /* 0x0000006802727812 */ /* 0x040fe200078efcff */
[----:B------:R-:W-:Y:S01]  /*1540*/  STL [R1+0x17c], R163 ;  /* 0x00017ca301007387 */ /* 0x000fe20000100800 */
[----:B------:R-:W-:Y:S01]  /*1550*/  LOP3.LUT R116, R2, 0x66, RZ, 0xfc, !PT ;  /* 0x0000006602747812 */ /* 0x000fe200078efcff */
[C---:B------:R-:W-:Y:S01]  /*1560*/  IMAD R23, R6.reuse, R14, R23 ;  /* 0x0000000e06177224 */ /* 0x040fe200078e0217 */
[----:B------:R-:W-:Y:S01]  /*1570*/  IABS R113, R114 ;  /* 0x0000007200717213 */ /* 0x000fe20000000000 */
[----:B------:R-:W-:Y:S01]  /*1580*/  IMAD.MOV R10, RZ, RZ, -R10 ;  /* 0x000000ffff0a7224 */ /* 0x000fe200078e0a0a */
[----:B------:R-:W-:Y:S01]  /*1590*/  IABS R117, R116 ;  /* 0x0000007400757213 */ /* 0x000fe20000000000 */
[----:B------:R-:W-:Y:S01]  /*15a0*/  @!P2 IMAD.IADD R149, R149, 0x1, -R6 ;  /* 0x000000019595a824 */ /* 0x000fe200078e0a06 */
[C---:B------:R-:W-:Y:S01]  /*15b0*/  ISETP.GT.U32.AND P2, PT, R6.reuse, R23, PT ;  /* 0x000000170600720c */ /* 0x040fe20003f44070 */
[----:B------:R-:W-:Y:S01]  /*15c0*/  IMAD R19, R6, R10, R19 ;  /* 0x0000000a06137224 */ /* 0x000fe200078e0213 */
[C---:B------:R-:W-:Y:S01]  /*15d0*/  LOP3.LUT R110, R2.reuse, 0x6c, RZ, 0xfc, !PT ;  /* 0x0000006c026e7812 */ /* 0x040fe200078efcff */
[C---:B------:R-:W-:Y:S01]  /*15e0*/  IMAD.HI.U32 R18, R5.reuse, R27, RZ ;  /* 0x0000001b05127227 */ /* 0x040fe200078e00ff */
[----:B------:R-:W-:Y:S01]  /*15f0*/  LOP3.LUT R106, R2, 0x70, RZ, 0xfc, !PT ;  /* 0x00000070026a7812 */ /* 0x000fe200078efcff */
[----:B------:R-:W-:Y:S01]  /*1600*/  STL [R1+0x178], R162 ;  /* 0x000178a201007387 */ /* 0x000fe20000100800 */
[----:B------:R-:W-:Y:S01]  /*1610*/  ISETP.GT.U32.AND P1, PT, R6, R19, PT ;  /* 0x000000130600720c */ /* 0x000fe20003f24070 */
[----:B------:R-:W-:Y:S01]  /*1620*/  IMAD.MOV R18, RZ, RZ, -R18 ;  /* 0x000000ffff127224 */ /* 0x000fe200078e0a12 */
[----:B------:R-:W-:Y:S01]  /*1630*/  IABS R131, R110 ;  /* 0x0000006e00837213 */ /* 0x000fe20000000000 */
[----:B------:R-:W-:Y:S01]  /*1640*/  IMAD.HI.U32 R14, R5, R33, RZ ;  /* 0x00000021050e7227 */ /* 0x000fe200078e00ff */
[----:B------:R-:W-:Y:S01]  /*1650*/  LOP3.LUT R102, R2, 0x74, RZ, 0xfc, !PT ;  /* 0x0000007402667812 */ /* 0x000fe200078efcff */
[----:B------:R-:W-:Y:S01]  /*1660*/  STL [R1+0x174], R121 ;  /* 0x0001747901007387 */ /* 0x000fe20000100800 */
[----:B------:R-:W-:Y:S01]  /*1670*/  IABS R135, R106 ;  /* 0x0000006a00877213 */ /* 0x000fe20000000000 */
[----:B------:R-:W-:Y:S01]  /*1680*/  @!P3 IMAD.IADD R11, R11, 0x1, -R6 ;  /* 0x000000010b0bb824 */ /* 0x000fe200078e0a06 */
[C---:B------:R-:W-:Y:S01]  /*1690*/  ISETP.GT.U32.AND P3, PT, R6.reuse, R25, PT ;  /* 0x000000190600720c */ /* 0x040fe20003f64070 */
[----:B------:R-:W-:Y:S01]  /*16a0*/  IMAD R27, R6, R18, R27 ;  /* 0x00000012061b7224 */ /* 0x000fe200078e021b */
[C---:B------:R-:W-:Y:S01]  /*16b0*/  LOP3.LUT R96, R2.reuse, 0x7a, RZ, 0xfc, !PT ;  /* 0x0000007a02607812 */ /* 0x040fe200078efcff */
[----:B------:R-:W-:Y:S01]  /*16c0*/  IMAD.MOV R14, RZ, RZ, -R14 ;  /* 0x000000ffff0e7224 */ /* 0x000fe200078e0a0e */
[----:B------:R-:W-:Y:S01]  /*16d0*/  IABS R139, R102 ;  /* 0x00000066008b7213 */ /* 0x000fe20000000000 */
[----:B------:R-:W-:Y:S01]  /*16e0*/  IMAD.HI.U32 R10, R5, R29, RZ ;  /* 0x0000001d050a7227 */ /* 0x000fe200078e00ff */
[----:B------:R-:W-:Y:S01]  /*16f0*/  LOP3.LUT R100, R2, 0x76, RZ, 0xfc, !PT ;  /* 0x0000007602647812 */ /* 0x000fe200078efcff */
[----:B------:R-:W-:Y:S01]  /*1700*/  STL [R1+0x164], R123 ;  /* 0x0001647b01007387 */ /* 0x000fe20000100800 */
[----:B------:R-:W-:Y:S01]  /*1710*/  IABS R145, R96 ;  /* 0x0000006000917213 */ /* 0x000fe20000000000 */
[--C-:B------:R-:W-:Y:S01]  /*1720*/  @!P2 IMAD.IADD R23, R23, 0x1, -R6.reuse ;  /* 0x000000011717a824 */ /* 0x100fe200078e0a06 */
[C---:B------:R-:W-:Y:S01]  /*1730*/  ISETP.GT.U32.AND P2, PT, R6.reuse, R149, PT ;  /* 0x000000950600720c */ /* 0x040fe20003f44070 */
[C---:B------:R-:W-:Y:S01]  /*1740*/  IMAD R33, R6.reuse, R14, R33 ;  /* 0x0000000e06217224 */ /* 0x040fe200078e0221 */
[----:B------:R-:W-:Y:S01]  /*1750*/  IABS R141, R100 ;  /* 0x00000064008d7213 */ /* 0x000fe20000000000 */
[----:B------:R-:W-:Y:S01]  /*1760*/  @!P4 IMAD.IADD R13, R13, 0x1, -R6 ;  /* 0x000000010d0dc824 */ /* 0x000fe200078e0a06 */
[----:B------:R-:W-:Y:S01]  /*1770*/  ISETP.GT.U32.AND P4, PT, R6, R27, PT ;  /* 0x0000001b0600720c */ /* 0x000fe20003f84070 */
[----:B------:R-:W-:Y:S01]  /*1780*/  IMAD.MOV R10, RZ, RZ, -R10 ;  /* 0x000000ffff0a7224 */ /* 0x000fe200078e0a0a */
[----:B------:R-:W-:Y:S01]  /*1790*/  LOP3.LUT R98, R2, 0x78, RZ, 0xfc, !PT ;  /* 0x0000007802627812 */ /* 0x000fe200078efcff */
[--C-:B------:R-:W-:Y:S01]  /*17a0*/  @!P1 IMAD.IADD R19, R19, 0x1, -R6.reuse ;  /* 0x0000000113139824 */ /* 0x100fe200078e0a06 */
[C---:B------:R-:W-:Y:S01]  /*17b0*/  ISETP.GT.U32.AND P1, PT, R6.reuse, R33, PT ;  /* 0x000000210600720c */ /* 0x040fe20003f24070 */
[----:B------:R-:W-:Y:S01]  /*17c0*/  IMAD R29, R6, R10, R29 ;  /* 0x0000000a061d7224 */ /* 0x000fe200078e021d */
[----:B------:R-:W-:Y:S01]  /*17d0*/  LOP3.LUT R90, R2, 0x7c, RZ, 0xfc, !PT ;  /* 0x0000007c025a7812 */ /* 0x000fe200078efcff */
[--C-:B------:R-:W-:Y:S01]  /*17e0*/  @!P3 IMAD.IADD R25, R25, 0x1, -R6.reuse ;  /* 0x000000011919b824 */ /* 0x100fe200078e0a06 */
[C---:B------:R-:W-:Y:S01]  /*17f0*/  ISETP.GT.U32.AND P3, PT, R6.reuse, R13, PT ;  /* 0x0000000d0600720c */ /* 0x040fe20003f64070 */
[--C-:B------:R-:W-:Y:S01]  /*1800*/  @!P5 IMAD.IADD R15, R15, 0x1, -R6.reuse ;  /* 0x000000010f0fd824 */ /* 0x100fe200078e0a06 */
[C---:B------:R-:W-:Y:S01]  /*1810*/  ISETP.GT.U32.AND P5, PT, R6.reuse, R29, PT ;  /* 0x0000001d0600720c */ /* 0x040fe20003fa4070 */
[--C-:B------:R-:W-:Y:S01]  /*1820*/  @!P2 IMAD.IADD R149, R149, 0x1, -R6.reuse ;  /* 0x000000019595a824 */ /* 0x100fe200078e0a06 */
[C---:B------:R-:W-:Y:S01]  /*1830*/  ISETP.GT.U32.AND P2, PT, R6.reuse, R23, PT ;  /* 0x000000170600720c */ /* 0x040fe20003f44070 */
[----:B------:R-:W-:Y:S01]  /*1840*/  IMAD.HI.U32 R18, R5, R37, RZ ;  /* 0x0000002505127227 */ /* 0x000fe200078e00ff */
[----:B------:R-:W-:Y:S01]  /*1850*/  IABS R143, R98 ;  /* 0x00000062008f7213 */ /* 0x000fe20000000000 */
[----:B------:R-:W-:Y:S01]  /*1860*/  STL [R1+0x160], R125 ;  /* 0x0001607d01007387 */ /* 0x000fe20000100800 */
[----:B------:R-:W-:Y:S01]  /*1870*/  IABS R147, R90 ;  /* 0x0000005a00937213 */ /* 0x000fe20000000000 */
[--C-:B------:R-:W-:Y:S01]  /*1880*/  @!P6 IMAD.IADD R21, R21, 0x1, -R6.reuse ;  /* 0x000000011515e824 */ /* 0x100fe200078e0a06 */
[C---:B------:R-:W-:Y:S01]  /*1890*/  ISETP.GT.U32.AND P6, PT, R6.reuse, R11, PT ;  /* 0x0000000b0600720c */ /* 0x040fe20003fc4070 */
[--C-:B------:R-:W-:Y:S01]  /*18a0*/  @!P4 IMAD.IADD R27, R27, 0x1, -R6.reuse ;  /* 0x000000011b1bc824 */ /* 0x100fe200078e0a06 */
[C---:B------:R-:W-:Y:S01]  /*18b0*/  ISETP.GT.U32.AND P4, PT, R6.reuse, R15, PT ;  /* 0x0000000f0600720c */ /* 0x040fe20003f84070 */
[----:B------:R-:W-:Y:S01]  /*18c0*/  @!P0 IMAD.IADD R17, R17, 0x1, -R6 ;  /* 0x0000000111118824 */ /* 0x000fe200078e0a06 */
[C---:B------:R-:W-:Y:S01]  /*18d0*/  ISETP.GT.U32.AND P0, PT, R6.reuse, R31, PT ;  /* 0x0000001f0600720c */ /* 0x040fe20003f04070 */
[----:B------:R-:W-:Y:S01]  /*18e0*/  IMAD.MOV R18, RZ, RZ, -R18 ;  /* 0x000000ffff127224 */ /* 0x000fe200078e0a12 */
[----:B------:R-:W-:Y:S01]  /*18f0*/  STL [R1+0x15c], R127 ;  /* 0x00015c7f01007387 */ /* 0x000fe20000100800 */
[--C-:B------:R-:W-:Y:S01]  /*1900*/  @!P1 IMAD.IADD R33, R33, 0x1, -R6.reuse ;  /* 0x0000000121219824 */ /* 0x100fe200078e0a06 */
[C---:B------:R-:W-:Y:S01]  /*1910*/  ISETP.GT.U32.AND P1, PT, R6.reuse, R21, PT ;  /* 0x000000150600720c */ /* 0x040fe20003f24070 */
[C---:B------:R-:W-:Y:S01]  /*1920*/  IMAD R37, R6.reuse, R18, R37 ;  /* 0x0000001206257224 */ /* 0x040fe200078e0225 */
[----:B------:R-:W-:Y:S01]  /*1930*/  STL [R1+0x158], R129 ;  /* 0x0001588101007387 */ /* 0x000fe20000100800 */
[----:B------:R-:W-:Y:S01]  /*1940*/  @!P3 IMAD.IADD R13, R13, 0x1, -R6 ;  /* 0x000000010d0db824 */ /* 0x000fe200078e0a06 */
[----:B------:R-:W-:Y:S01]  /*1950*/  ISETP.GT.U32.AND P3, PT, R6, R25, PT ;  /* 0x000000190600720c */ /* 0x000fe20003f64070 */
[----:B------:R-:W-:Y:S01]  /*1960*/  IMAD.HI.U32 R10, R5, R39, RZ ;  /* 0x00000027050a7227 */ /* 0x000fe200078e00ff */
[----:B------:R-:W-:Y:S01]  /*1970*/  STL [R1+0x154], R161 ;  /* 0x000154a101007387 */ /* 0x000fe20000100800 */
[----:B------:R-:W-:-:S02]  /*1980*/  LOP3.LUT R204, R0, 0x6, RZ, 0xfc, !PT ;  /* 0x0000000600cc7812 */ /* 0x000fc400078efcff */
        /* <DEDUP_REMOVED lines=8> */
[----:B------:R-:W-:Y:S01]  /*1a10*/  IMAD.HI.U32 R14, R5, R43, RZ ;  /* 0x0000002b050e7227 */ /* 0x000fe200078e00ff */
[----:B------:R-:W-:Y:S03]  /*1a20*/  STL [R1+0x14c], R159 ;  /* 0x00014c9f01007387 */ /* 0x000fe60000100800 */
[--C-:B------:R-:W-:Y:S01]  /*1a30*/  @!P0 IMAD.IADD R31, R31, 0x1, -R6.reuse ;  /* 0x000000011f1f8824 */ /* 0x100fe200078e0a06 */
[C---:B------:R-:W-:Y:S01]  /*1a40*/  ISETP.GT.U32.AND P0, PT, R6.reuse, R19, PT ;  /* 0x000000130600720c */ /* 0x040fe20003f04070 */
[C---:B------:R-:W-:Y:S01]  /*1a50*/  IMAD R39, R6.reuse, R10, R39 ;  /* 0x0000000a06277224 */ /* 0x040fe200078e0227 */
[----:B------:R-:W-:Y:S01]  /*1a60*/  STL [R1+0x148], R158 ;  /* 0x0001489e01007387 */ /* 0x000fe20000100800 */
[----:B------:R-:W-:Y:S01]  /*1a70*/  @!P1 IMAD.IADD R21, R21, 0x1, -R6 ;  /* 0x0000000115159824 */ /* 0x000fe200078e0a06 */
[----:B------:R-:W-:Y:S01]  /*1a80*/  ISETP.GT.U32.AND P1, PT, R6, R35, PT ;  /* 0x000000230600720c */ /* 0x000fe20003f24070 */
[----:B------:R-:W-:Y:S01]  /*1a90*/  IMAD.MOV R14, RZ, RZ, -R14 ;  /* 0x000000ffff0e7224 */ /* 0x000fe200078e0a0e */
[----:B------:R-:W-:Y:S01]  /*1aa0*/  STL [R1+0x144], R157 ;  /* 0x0001449d01007387 */ /* 0x000fe20000100800 */
[----:B------:R-:W-:-:S03]  /*1ab0*/  IMAD.HI.U32 R10, R5, R49, RZ ;  /* 0x00000031050a7227 */ /* 0x000fc600078e00ff */
[----:B------:R-:W-:Y:S01]  /*1ac0*/  STL [R1+0x140], R156 ;  /* 0x0001409c01007387 */ /* 0x000fe20000100800 */
[----:B------:R-:W-:Y:S01]  /*1ad0*/  @!P3 IMAD.IADD R25, R25, 0x1, -R6 ;  /* 0x000000011919b824 */ /* 0x000fe200078e0a06 */
[C---:B------:R-:W-:Y:S01]  /*1ae0*/  ISETP.GT.U32.AND P3, PT, R6.reuse, R39, PT ;  /* 0x000000270600720c */ /* 0x040fe20003f64070 */
[----:B------:R-:W-:Y:S01]  /*1af0*/  IMAD R43, R6, R14, R43 ;  /* 0x0000000e062b7224 */ /* 0x000fe200078e022b */
[----:B------:R-:W-:Y:S01]  /*1b00*/  STL [R1+0x13c], R153 ;  /* 0x00013c9901007387 */ /* 0x000fe20000100800 */
[----:B------:R-:W-:-:S03]  /*1b10*/  IMAD.HI.U32 R14, R5, R53, RZ ;  /* 0x00000035050e7227 */ /* 0x000fc600078e00ff */
[----:B------:R-:W-:Y:S01]  /*1b20*/  STL [R1+0x138], R152 ;  /* 0x0001389801007387 */ /* 0x000fe20000100800 */
[----:B------:R-:W-:Y:S02]  /*1b30*/  IMAD.MOV R10, RZ, RZ, -R10 ;  /* 0x000000ffff0a7224 */ /* 0x000fe400078e0a0a */
[--C-:B------:R-:W-:Y:S01]  /*1b40*/  @!P5 IMAD.IADD R17, R17, 0x1, -R6.reuse ;  /* 0x000000011111d824 */ /* 0x100fe200078e0a06 */
[C---:B------:R-:W-:Y:S01]  /*1b50*/  ISETP.GT.U32.AND P5, PT, R6.reuse, R29, PT ;  /* 0x0000001d0600720c */ /* 0x040fe20003fa4070 */
[----:B------:R-:W-:Y:S01]  /*1b60*/  @!P2 IMAD.IADD R37, R37, 0x1, -R6 ;  /* 0x000000012525a824 */ /* 0x000fe200078e0a06 */
[C---:B------:R-:W-:Y:S01]  /*1b70*/  ISETP.GT.U32.AND P2, PT, R6.reuse, R51, PT ;  /* 0x000000330600720c */ /* 0x040fe20003f44070 */
[----:B------:R-:W-:Y:S01]  /*1b80*/  IMAD.MOV R14, RZ, RZ, -R14 ;  /* 0x000000ffff0e7224 */ /* 0x000fe200078e0a0e */
[----:B------:R-:W-:Y:S01]  /*1b90*/  STL [R1+0x134], R151 ;  /* 0x0001349701007387 */ /* 0x000fe20000100800 */
[C---:B------:R-:W-:Y:S02]  /*1ba0*/  IMAD R49, R6.reuse, R10, R49 ;  /* 0x0000000a06317224 */ /* 0x040fe400078e0231 */
[--C-:B------:R-:W-:Y:S01]  /*1bb0*/  @!P4 IMAD.IADD R27, R27, 0x1, -R6.reuse ;  /* 0x000000011b1bc824 */ /* 0x100fe200078e0a06 */
[C---:B------:R-:W-:Y:S01]  /*1bc0*/  ISETP.GT.U32.AND P4, PT, R6.reuse, R41, PT ;  /* 0x000000290600720c */ /* 0x040fe20003f84070 */
[--C-:B------:R-:W-:Y:S01]  /*1bd0*/  @!P0 IMAD.IADD R19, R19, 0x1, -R6.reuse ;  /* 0x0000000113138824 */ /* 0x100fe200078e0a06 */
[C---:B------:R-:W-:Y:S01]  /*1be0*/  ISETP.GT.U32.AND P0, PT, R6.reuse, R31, PT ;  /* 0x0000001f0600720c */ /* 0x040fe20003f04070 */
[----:B------:R-:W-:Y:S01]  /*1bf0*/  IMAD.HI.U32 R18, R5, R47, RZ ;  /* 0x0000002f05127227 */ /* 0x000fe200078e00ff */
[----:B------:R-:W-:Y:S03]  /*1c00*/  STL [R1+0x130], R150 ;  /* 0x0001309601007387 */ /* 0x000fe60000100800 */
[C---:B------:R-:W-:Y:S01]  /*1c10*/  IMAD R53, R6.reuse, R14, R53 ;  /* 0x0000000e06357224 */ /* 0x040fe200078e0235 */
[----:B------:R-:W-:Y:S01]  /*1c20*/  STL [R1+0x12c], R148 ;  /* 0x00012c9401007387 */ /* 0x000fe20000100800 */
[----:B------:R-:W-:Y:S01]  /*1c30*/  @!P1 IMAD.IADD R35, R35, 0x1, -R6 ;  /* 0x0000000123239824 */ /* 0x000fe200078e0a06 */
[C---:B------:R-:W-:Y:S01]  /*1c40*/  ISETP.GT.U32.AND P1, PT, R6.reuse, R49, PT ;  /* 0x000000310600720c */ /* 0x040fe20003f24070 */
[----:B------:R-:W-:Y:S01]  /*1c50*/  IMAD.MOV R18, RZ, RZ, -R18 ;  /* 0x000000ffff127224 */ /* 0x000fe200078e0a12 */
[----:B------:R-:W-:Y:S01]  /*1c60*/  STL [R1+0x128], R146 ;  /* 0x0001289201007387 */ /* 0x000fe20000100800 */
[--C-:B------:R-:W-:Y:S01]  /*1c70*/  @!P6 IMAD.IADD R11, R11, 0x1, -R6.reuse ;  /* 0x000000010b0be824 */ /* 0x100fe200078e0a06 */
[C---:B------:R-:W-:Y:S01]  /*1c80*/  ISETP.GT.U32.AND P6, PT, R6.reuse, R33, PT ;  /* 0x000000210600720c */ /* 0x040fe20003fc4070 */
[--C-:B------:R-:W-:Y:S01]  /*1c90*/  @!P3 IMAD.IADD R39, R39, 0x1, -R6.reuse ;  /* 0x000000012727b824 */ /* 0x100fe200078e0a06 */
[C---:B------:R-:W-:Y:S01]  /*1ca0*/  ISETP.GT.U32.AND P3, PT, R6.reuse, R53, PT ;  /* 0x000000350600720c */ /* 0x040fe20003f64070 */
[----:B------:R-:W-:Y:S01]  /*1cb0*/  @!P5 IMAD.IADD R29, R29, 0x1, -R6 ;  /* 0x000000011d1dd824 */ /* 0x000fe200078e0a06 */
[C---:B------:R-:W-:Y:S01]  /*1cc0*/  ISETP.GT.U32.AND P5, PT, R6.reuse, R43, PT ;  /* 0x0000002b0600720c */ /* 0x040fe20003fa4070 */
[----:B------:R-:W-:Y:S01]  /*1cd0*/  IMAD R47, R6, R18, R47 ;  /* 0x00000012062f7224 */ /* 0x000fe200078e022f */
[----:B------:R-:W-:Y:S01]  /*1ce0*/  STL [R1+0x124], R144 ;  /* 0x0001249001007387 */ /* 0x000fe20000100800 */
[----:B------:R-:W-:-:S03]  /*1cf0*/  IMAD.HI.U32 R18, R5, R57, RZ ;  /* 0x0000003905127227 */ /* 0x000fc600078e00ff */
[----:B------:R-:W-:Y:S01]  /*1d00*/  STL [R1+0x120], R142 ;  /* 0x0001208e01007387 */ /* 0x000fe20000100800 */
        /* <DEDUP_REMOVED lines=10> */
[----:B------:R-:W-:Y:S01]  /*1db0*/  @!P1 IMAD.IADD R49, R49, 0x1, -R6 ;  /* 0x0000000131319824 */ /* 0x000fe200078e0a06 */
[C---:B------:R-:W-:Y:S01]  /*1dc0*/  ISETP.GT.U32.AND P1, PT, R6.reuse, R37, PT ;  /* 0x000000250600720c */ /* 0x040fe20003f24070 */
[----:B------:R-:W-:Y:S01]  /*1dd0*/  IMAD R57, R6, R18, R57 ;  /* 0x0000001206397224 */ /* 0x000fe200078e0239 */
[----:B------:R-:W-:Y:S01]  /*1de0*/  STL [R1+0x114], R136 ;  /* 0x0001148801007387 */ /* 0x000fe20000100800 */
[----:B------:R-:W-:-:S02]  /*1df0*/  IMAD.MOV R10, RZ, RZ, -R10 ;  /* 0x000000ffff0a7224 */ /* 0x000fc400078e0a0a */
[--C-:B------:R-:W-:Y:S01]  /*1e00*/  @!P6 IMAD.IADD R33, R33, 0x1, -R6.reuse ;  /* 0x000000012121e824 */ /* 0x100fe200078e0a06 */
[C---:B------:R-:W-:Y:S01]  /*1e10*/  ISETP.GT.U32.AND P6, PT, R6.reuse, R47, PT ;  /* 0x0000002f0600720c */ /* 0x040fe20003fc4070 */
[--C-:B------:R-:W-:Y:S01]  /*1e20*/  @!P3 IMAD.IADD R53, R53, 0x1, -R6.reuse ;  /* 0x000000013535b824 */ /* 0x100fe200078e0a06 */
[C---:B------:R-:W-:Y:S01]  /*1e30*/  ISETP.GT.U32.AND P3, PT, R6.reuse, R41, PT ;  /* 0x000000290600720c */ /* 0x040fe20003f64070 */
[--C-:B------:R-:W-:Y:S01]  /*1e40*/  @!P5 IMAD.IADD R43, R43, 0x1, -R6.reuse ;  /* 0x000000012b2bd824 */ /* 0x100fe200078e0a06 */
[C---:B------:R-:W-:Y:S01]  /*1e50*/  ISETP.GT.U32.AND P5, PT, R6.reuse, R57, PT ;  /* 0x000000390600720c */ /* 0x040fe20003fa4070 */
[C---:B------:R-:W-:Y:S01]  /*1e60*/  IMAD R59, R6.reuse, R10, R59 ;  /* 0x0000000a063b7224 */ /* 0x040fe200078e023b */
[----:B------:R-:W-:Y:S01]  /*1e70*/  STL [R1+0x110], R134 ;  /* 0x0001108601007387 */ /* 0x000fe20000100800 */
[--C-:B------:R-:W-:Y:S01]  /*1e80*/  @!P2 IMAD.IADD R39, R39, 0x1, -R6.reuse ;  /* 0x000000012727a824 */ /* 0x100fe200078e0a06 */
[C---:B------:R-:W-:Y:S01]  /*1e90*/  ISETP.GT.U32.AND P2, PT, R6.reuse, R51, PT ;  /* 0x000000330600720c */ /* 0x040fe20003f44070 */
[--C-:B------:R-:W-:Y:S01]  /*1ea0*/  @!P4 IMAD.IADD R55, R55, 0x1, -R6.reuse ;  /* 0x000000013737c824 */ /* 0x100fe200078e0a06 */
[C---:B------:R-:W-:Y:S01]  /*1eb0*/  ISETP.GT.U32.AND P4, PT, R6.reuse, R43, PT ;  /* 0x0000002b0600720c */ /* 0x040fe20003f84070 */
[--C-:B------:R-:W-:Y:S01]  /*1ec0*/  @!P0 IMAD.IADD R45, R45, 0x1, -R6.reuse ;  /* 0x000000012d2d8824 */ /* 0x100fe200078e0a06 */
[C---:B------:R-:W-:Y:S01]  /*1ed0*/  ISETP.GT.U32.AND P0, PT, R6.reuse, R59, PT ;  /* 0x0000003b0600720c */ /* 0x040fe20003f04070 */
[--C-:B------:R-:W-:Y:S01]  /*1ee0*/  @!P1 IMAD.IADD R37, R37, 0x1, -R6.reuse ;  /* 0x0000000125259824 */ /* 0x100fe200078e0a06 */
[C---:B------:R-:W-:Y:S01]  /*1ef0*/  ISETP.GT.U32.AND P1, PT, R6.reuse, R49, PT ;  /* 0x000000310600720c */ /* 0x040fe20003f24070 */
[C---:B------:R-:W-:Y:S01]  /*1f00*/  IMAD.HI.U32 R10, R5.reuse, R69, RZ ;  /* 0x00000045050a7227 */ /* 0x040fe200078e00ff */
[----:B------:R-:W-:Y:S03]  /*1f10*/  STL [R1+0x10c], R132 ;  /* 0x00010c8401007387 */ /* 0x000fe60000100800 */
[----:B------:R-:W-:Y:S01]  /*1f20*/  IMAD.HI.U32 R14, R5, R63, RZ ;  /* 0x0000003f050e7227 */ /* 0x000fe200078e00ff */
[----:B------:R-:W-:Y:S03]  /*1f30*/  STL [R1+0x108], R130 ;  /* 0x0001088201007387 */ /* 0x000fe60000100800 */
[--C-:B------:R-:W-:Y:S01]  /*1f40*/  @!P6 IMAD.IADD R47, R47, 0x1, -R6.reuse ;  /* 0x000000012f2fe824 */ /* 0x100fe200078e0a06 */
[C---:B------:R-:W-:Y:S01]  /*1f50*/  ISETP.GT.U32.AND P6, PT, R6.reuse, R35, PT ;  /* 0x000000230600720c */ /* 0x040fe20003fc4070 */
[----:B------:R-:W-:Y:S01]  /*1f60*/  @!P3 IMAD.IADD R41, R41, 0x1, -R6 ;  /* 0x000000012929b824 */ /* 0x000fe200078e0a06 */
[----:B------:R-:W-:Y:S01]  /*1f70*/  ISETP.GT.U32.AND P3, PT, R6, R53, PT ;  /* 0x000000350600720c */ /* 0x000fe20003f64070 */
[----:B------:R-:W-:Y:S01]  /*1f80*/  IMAD.MOV R10, RZ, RZ, -R10 ;  /* 0x000000ffff0a7224 */ /* 0x000fe200078e0a0a */
        /* <DEDUP_REMOVED lines=8> */
[C---:B------:R-:W-:Y:S01]  /*2010*/  IMAD R69, R6.reuse, R10, R69 ;  /* 0x0000000a06457224 */ /* 0x040fe200078e0245 */
[----:B------:R-:W-:Y:S01]  /*2020*/  STL [R1+0xfc], R124 ;  /* 0x0000fc7c01007387 */ /* 0x000fe20000100800 */
[----:B------:R-:W-:Y:S02]  /*2030*/  IMAD.MOV R18, RZ, RZ, -R18 ;  /* 0x000000ffff127224 */ /* 0x000fe400078e0a12 */
        /* <DEDUP_REMOVED lines=8> */
[C---:B------:R-:W-:Y:S01]  /*20c0*/  IMAD R67, R6.reuse, R18, R67 ;  /* 0x0000001206437224 */ /* 0x040fe200078e0243 */
[----:B------:R-:W-:Y:S01]  /*20d0*/  STL [R1+0xf0], R118 ;  /* 0x0000f07601007387 */ /* 0x000fe20000100800 */
[----:B------:R-:W-:Y:S02]  /*20e0*/  IMAD.MOV R10, RZ, RZ, -R10 ;  /* 0x000000ffff0a7224 */ /* 0x000fe400078e0a0a */
[--C-:B------:R-:W-:Y:S01]  /*20f0*/  @!P1 IMAD.IADD R49, R49, 0x1, -R6.reuse ;  /* 0x0000000131319824 */ /* 0x100fe200078e0a06 */
[C---:B------:R-:W-:Y:S01]  /*2100*/  ISETP.GT.U32.AND P1, PT, R6.reuse, R63, PT ;  /* 0x0000003f0600720c */ /* 0x040fe20003f24070 */
[C---:B------:R-:W-:Y:S01]  /*2110*/  IMAD.HI.U32 R18, R5.reuse, R77, RZ ;  /* 0x0000004d05127227 */ /* 0x040fe200078e00ff */
[----:B------:R-:W-:Y:S03]  /*2120*/  STL [R1+0xec], R116 ;  /* 0x0000ec7401007387 */ /* 0x000fe60000100800 */
[----:B------:R-:W-:Y:S01]  /*2130*/  IMAD.HI.U32 R14, R5, R73, RZ ;  /* 0x00000049050e7227 */ /* 0x000fe200078e00ff */
[----:B------:R-:W-:Y:S03]  /*2140*/  STL [R1+0xe8], R114 ;  /* 0x0000e87201007387 */ /* 0x000fe60000100800 */
[C---:B------:R-:W-:Y:S01]  /*2150*/  IMAD R79, R6.reuse, R10, R79 ;  /* 0x0000000a064f7224 */ /* 0x040fe200078e024f */
[----:B------:R-:W-:Y:S01]  /*2160*/  STL [R1+0xe4], R112 ;  /* 0x0000e47001007387 */ /* 0x000fe20000100800 */
[--C-:B------:R-:W-:Y:S01]  /*2170*/  @!P6 IMAD.IADD R35, R35, 0x1, -R6.reuse ;  /* 0x000000012323e824 */ /* 0x100fe200078e0a06 */
[C---:B------:R-:W-:Y:S01]  /*2180*/  ISETP.GT.U32.AND P6, PT, R6.reuse, R59, PT ;  /* 0x0000003b0600720c */ /* 0x040fe20003fc4070 */
[----:B------:R-:W-:Y:S01]  /*2190*/  @!P3 IMAD.IADD R53, R53, 0x1, -R6 ;  /* 0x000000013535b824 */ /* 0x000fe200078e0a06 */
[C---:B------:R-:W-:Y:S01]  /*21a0*/  ISETP.GT.U32.AND P3, PT, R6.reuse, R67, PT ;  /* 0x000000430600720c */ /* 0x040fe20003f64070 */
[----:B------:R-:W-:Y:S01]  /*21b0*/  IMAD.MOV R18, RZ, RZ, -R18 ;  /* 0x000000ffff127224 */ /* 0x000fe200078e0a12 */
[----:B------:R-:W-:Y:S01]  /*21c0*/  STL [R1+0xe0], R110 ;  /* 0x0000e06e01007387 */ /* 0x000fe20000100800 */
        /* <DEDUP_REMOVED lines=50> */
[--C-:B------:R-:W-:Y:S01]  /*24f0*/  @!P4 IMAD.IADD R83, R83, 0x1, -R6.reuse ;  /* 0x000000015353c824 */ /* 0x100fe200078e0a06 */
[C---:B------:R-:W-:Y:S01]  /*2500*/  ISETP.GT.U32.AND P4, PT, R6.reuse, R71, PT ;  /* 0x000000470600720c */ /* 0x040fe20003f84070 */
[----:B------:R-:W-:Y:S01]  /*2510*/  @!P0 IMAD.IADD R75, R75, 0x1, -R6 ;  /* 0x000000014b4b8824 */ /* 0x000fe200078e0a06 */
[C---:B------:R-:W-:Y:S01]  /*2520*/  ISETP.GT.U32.AND P0, PT, R6.reuse, R63, PT ;  /* 0x0000003f0600720c */ /* 0x040fe20003f04070 */
[C---:B------:R-:W-:Y:S02]  /*2530*/  IMAD R87, R6.reuse, R18, R87 ;  /* 0x0000001206577224 */ /* 0x040fe400078e0257 */
[----:B------:R-:W-:Y:S02]  /*2540*/  IMAD.MOV R14, RZ, RZ, -R14 ;  /* 0x000000ffff0e7224 */ /* 0x000fe400078e0a0e */
[----:B------:R-:W-:Y:S01]  /*2550*/  @!P1 IMAD.IADD R65, R65, 0x1, -R6 ;  /* 0x0000000141419824 */ /* 0x000fe200078e0a06 */
[----:B------:R-:W-:Y:S01]  /*2560*/  ISETP.GT.U32.AND P1, PT, R6, R77, PT ;  /* 0x0000004d0600720c */ /* 0x000fe20003f24070 */
[----:B------:R-:W-:-:S04]  /*2570*/  IMAD.HI.U32 R18, R5, R97, RZ ;  /* 0x0000006105127227 */ /* 0x000fc800078e00ff */
[C---:B------:R-:W-:Y:S02]  /*2580*/  IMAD R93, R6.reuse, R14, R93 ;  /* 0x0000000e065d7224 */ /* 0x040fe400078e025d */
[--C-:B------:R-:W-:Y:S01]  /*2590*/  @!P6 IMAD.IADD R61, R61, 0x1, -R6.reuse ;  /* 0x000000013d3de824 */ /* 0x100fe200078e0a06 */
[C---:B------:R-:W-:Y:S01]  /*25a0*/  ISETP.GT.U32.AND P6, PT, R6.reuse, R73, PT ;  /* 0x000000490600720c */ /* 0x040fe20003fc4070 */
[----:B------:R-:W-:Y:S01]  /*25b0*/  @!P3 IMAD.IADD R69, R69, 0x1, -R6 ;  /* 0x000000014545b824 */ /* 0x000fe200078e0a06 */
[----:B------:R-:W-:Y:S01]  /*25c0*/  ISETP.GT.U32.AND P3, PT, R6, R81, PT ;  /* 0x000000510600720c */ /* 0x000fe20003f64070 */
[----:B------:R-:W-:Y:S02]  /*25d0*/  IMAD.MOV R18, RZ, RZ, -R18 ;  /* 0x000000ffff127224 */ /* 0x000fe400078e0a12 */
[----:B------:R-:W-:-:S04]  /*25e0*/  IMAD.HI.U32 R10, R5, R89, RZ ;  /* 0x00000059050a7227 */ /* 0x000fc800078e00ff */
[----:B------:R-:W-:Y:S01]  /*25f0*/  @!P2 IMAD.IADD R79, R79, 0x1, -R6 ;  /* 0x000000014f4fa824 */ /* 0x000fe200078e0a06 */
[C---:B------:R-:W-:Y:S01]  /*2600*/  ISETP.GT.U32.AND P2, PT, R6.reuse, R93, PT ;  /* 0x0000005d0600720c */ /* 0x040fe20003f44070 */
[----:B------:R-:W-:Y:S02]  /*2610*/  IMAD R97, R6, R18, R97 ;  /* 0x0000001206617224 */ /* 0x000fe400078e0261 */
[----:B------:R-:W-:-:S04]  /*2620*/  IMAD.HI.U32 R18, R5, R105, RZ ;  /* 0x0000006905127227 */ /* 0x000fc800078e00ff */
[----:B------:R-:W-:Y:S01]  /*2630*/  @!P4 IMAD.IADD R71, R71, 0x1, -R6 ;  /* 0x000000014747c824 */ /* 0x000fe200078e0a06 */
[C---:B------:R-:W-:Y:S01]  /*2640*/  ISETP.GT.U32.AND P4, PT, R6.reuse, R83, PT ;  /* 0x000000530600720c */ /* 0x040fe20003f84070 */
[----:B------:R-:W-:Y:S02]  /*2650*/  IMAD.MOV R10, RZ, RZ, -R10 ;  /* 0x000000ffff0a7224 */ /* 0x000fe400078e0a0a */
[--C-:B------:R-:W-:Y:S02]  /*2660*/  @!P5 IMAD.IADD R85, R85, 0x1, -R6.reuse ;  /* 0x000000015555d824 */ /* 0x100fe400078e0a06 */
[----:B------:R-:W-:Y:S01]  /*2670*/  @!P0 IMAD.IADD R63, R63, 0x1, -R6 ;  /* 0x000000013f3f8824 */ /* 0x000fe200078e0a06 */
[C---:B------:R-:W-:Y:S01]  /*2680*/  ISETP.GT.U32.AND P0, PT, R6.reuse, R75, PT ;  /* 0x0000004b0600720c */ /* 0x040fe20003f04070 */
[----:B------:R-:W-:Y:S01]  /*2690*/  IMAD.MOV R18, RZ, RZ, -R18 ;  /* 0x000000ffff127224 */ /* 0x000fe200078e0a12 */
[C---:B------:R-:W-:Y:S01]  /*26a0*/  ISETP.GT.U32.AND P5, PT, R6.reuse, R85, PT ;  /* 0x000000550600720c */ /* 0x040fe20003fa4070 */
[----:B------:R-:W-:Y:S01]  /*26b0*/  @!P1 IMAD.IADD R77, R77, 0x1, -R6 ;  /* 0x000000014d4d9824 */ /* 0x000fe200078e0a06 */
[C---:B------:R-:W-:Y:S01]  /*26c0*/  ISETP.GT.U32.AND P1, PT, R6.reuse, R91, PT ;  /* 0x0000005b0600720c */ /* 0x040fe20003f24070 */
[----:B------:R-:W-:-:S02]  /*26d0*/  IMAD R89, R6, R10, R89 ;  /* 0x0000000a06597224 */ /* 0x000fc400078e0259 */
[----:B------:R-:W-:-:S04]  /*26e0*/  IMAD.HI.U32 R10, R5, R101, RZ ;  /* 0x00000065050a7227 */ /* 0x000fc800078e00ff */
[C---:B------:R-:W-:Y:S02]  /*26f0*/  IMAD R105, R6.reuse, R18, R105 ;  /* 0x0000001206697224 */ /* 0x040fe400078e0269 */
[--C-:B------:R-:W-:Y:S01]  /*2700*/  @!P6 IMAD.IADD R73, R73, 0x1, -R6.reuse ;  /* 0x000000014949e824 */ /* 0x100fe200078e0a06 */
[C---:B------:R-:W-:Y:S01]  /*2710*/  ISETP.GT.U32.AND P6, PT, R6.reuse, R87, PT ;  /* 0x000000570600720c */ /* 0x040fe20003fc4070 */
[----:B------:R-:W-:Y:S01]  /*2720*/  @!P3 IMAD.IADD R81, R81, 0x1, -R6 ;  /* 0x000000015151b824 */ /* 0x000fe200078e0a06 */
[C---:B------:R-:W-:Y:S01]  /*2730*/  ISETP.GT.U32.AND P3, PT, R6.reuse, R95, PT ;  /* 0x0000005f0600720c */ /* 0x040fe20003f64070 */
[----:B------:R-:W-:Y:S02]  /*2740*/  IMAD.MOV R10, RZ, RZ, -R10 ;  /* 0x000000ffff0a7224 */ /* 0x000fe400078e0a0a */
[--C-:B------:R-:W-:Y:S01]  /*2750*/  @!P2 IMAD.IADD R93, R93, 0x1, -R6.reuse ;  /* 0x000000015d5da824 */ /* 0x100fe200078e0a06 */
[C---:B------:R-:W-:Y:S01]  /*2760*/  ISETP.GT.U32.AND P2, PT, R6.reuse, R105, PT ;  /* 0x000000690600720c */ /* 0x040fe20003f44070 */
[----:B------:R-:W-:Y:S01]  /*2770*/  @!P4 IMAD.IADD R83, R83, 0x1, -R6 ;  /* 0x000000015353c824 */ /* 0x000fe200078e0a06 */
[C---:B------:R-:W-:Y:S01]  /*2780*/  ISETP.GT.U32.AND P4, PT, R6.reuse, R97, PT ;  /* 0x000000610600720c */ /* 0x040fe20003f84070 */
[----:B------:R-:W-:-:S02]  /*2790*/  IMAD R101, R6, R10, R101 ;  /* 0x0000000a06657224 */ /* 0x000fc400078e0265 */
[----:B------:R-:W-:-:S04]  /*27a0*/  IMAD.HI.U32 R10, R5, R109, RZ ;  /* 0x0000006d050a7227 */ /* 0x000fc800078e00ff */
[----:B------:R-:W-:Y:S01]  /*27b0*/  @!P0 IMAD.IADD R75, R75, 0x1, -R6 ;  /* 0x000000014b4b8824 */ /* 0x000fe200078e0a06 */
[----:B------:R-:W-:Y:S01]  /*27c0*/  ISETP.GT.U32.AND P0, PT, R6, R89, PT ;  /* 0x000000590600720c */ /* 0x000fe20003f04070 */
[----:B------:R-:W-:-:S04]  /*27d0*/  IMAD.HI.U32 R14, R5, R103, RZ ;  /* 0x00000067050e7227 */ /* 0x000fc800078e00ff */
[----:B------:R-:W-:Y:S01]  /*27e0*/  @!P1 IMAD.IADD R91, R91, 0x1, -R6 ;  /* 0x000000015b5b9824 */ /* 0x000fe200078e0a06 */
[C---:B------:R-:W-:Y:S01]  /*27f0*/  ISETP.GT.U32.AND P1, PT, R6.reuse, R107, PT ;  /* 0x0000006b0600720c */ /* 0x040fe20003f24070 */
[----:B------:R-:W-:Y:S02]  /*2800*/  IMAD.MOV R18, RZ, RZ, -R10 ;  /* 0x000000ffff127224 */ /* 0x000fe400078e0a0a */
[----:B------:R-:W-:Y:S01]  /*2810*/  @!P5 IMAD.IADD R85, R85, 0x1, -R6 ;  /* 0x000000015555d824 */ /* 0x000fe200078e0a06 */
[C---:B------:R-:W-:Y:S01]  /*2820*/  ISETP.GT.U32.AND P5, PT, R6.reuse, R101, PT ;  /* 0x000000650600720c */ /* 0x040fe20003fa4070 */
[----:B------:R-:W-:Y:S02]  /*2830*/  IMAD.MOV R14, RZ, RZ, -R14 ;  /* 0x000000ffff0e7224 */ /* 0x000fe400078e0a0e */
[--C-:B------:R-:W-:Y:S01]  /*2840*/  @!P6 IMAD.IADD R87, R87, 0x1, -R6.reuse ;  /* 0x000000015757e824 */ /* 0x100fe200078e0a06 */
[----:B------:R-:W-:Y:S01]  /*2850*/  ISETP.GT.U32.AND P6, PT, R6, R99, PT ;  /* 0x000000630600720c */ /* 0x000fe20003fc4070 */
[----:B------:R-:W-:-:S02]  /*2860*/  @!P3 IMAD.IADD R95, R95, 0x1, -R6 ;  /* 0x000000015f5fb824 */ /* 0x000fc400078e0a06 */
[C---:B------:R-:W-:Y:S02]  /*2870*/  IMAD R109, R6.reuse, R18, R109 ;  /* 0x00000012066d7224 */ /* 0x040fe400078e026d */
[C---:B------:R-:W-:Y:S02]  /*2880*/  IMAD R103, R6.reuse, R14, R103 ;  /* 0x0000000e06677224 */ /* 0x040fe400078e0267 */
        /* <DEDUP_REMOVED lines=10> */
[----:B------:R-:W-:Y:S01]  /*2930*/  @!P6 IMAD.IADD R99, R99, 0x1, -R6 ;  /* 0x000000016363e824 */ /* 0x000fe200078e0a06 */
[C---:B------:R-:W-:Y:S01]  /*2940*/  ISETP.GT.U32.AND P5, PT, R6.reuse, R87, PT ;  /* 0x000000570600720c */ /* 0x040fe20003fa4070 */
[----:B------:R-:W-:Y:S01]  /*2950*/  IMAD.HI.U32 R10, R5, R113, RZ ;  /* 0x00000071050a7227 */ /* 0x000fe200078e00ff */
[----:B------:R-:W-:-:S03]  /*2960*/  ISETP.GT.U32.AND P6, PT, R6, R89, PT ;  /* 0x000000590600720c */ /* 0x000fc60003fc4070 */
[----:B------:R-:W-:Y:S01]  /*2970*/  @!P2 IMAD.IADD R95, R95, 0x1, -R6 ;  /* 0x000000015f5fa824 */ /* 0x000fe200078e0a06 */
[----:B------:R-:W-:Y:S01]  /*2980*/  ISETP.GT.U32.AND P2, PT, R6, R105, PT ;  /* 0x000000690600720c */ /* 0x000fe20003f44070 */
[----:B------:R-:W-:-:S04]  /*2990*/  IMAD.HI.U32 R14, R5, R117, RZ ;  /* 0x00000075050e7227 */ /* 0x000fc800078e00ff */
[----:B------:R-:W-:Y:S02]  /*29a0*/  IMAD.MOV R10, RZ, RZ, -R10 ;  /* 0x000000ffff0a7224 */ /* 0x000fe400078e0a0a */
[--C-:B------:R-:W-:Y:S01]  /*29b0*/  @!P3 IMAD.IADD R109, R109, 0x1, -R6.reuse ;  /* 0x000000016d6db824 */ /* 0x100fe200078e0a06 */
[C---:B------:R-:W-:Y:S01]  /*29c0*/  ISETP.GT.U32.AND P3, PT, R6.reuse, R97, PT ;  /* 0x000000610600720c */ /* 0x040fe20003f64070 */
[--C-:B------:R-:W-:Y:S01]  /*29d0*/  @!P4 IMAD.IADD R111, R111, 0x1, -R6.reuse ;  /* 0x000000016f6fc824 */ /* 0x100fe200078e0a06 */
[C---:B------:R-:W-:Y:S01]  /*29e0*/  ISETP.GT.U32.AND P4, PT, R6.reuse, R101, PT ;  /* 0x000000650600720c */ /* 0x040fe20003f84070 */
[----:B------:R-:W-:Y:S01]  /*29f0*/  @!P0 IMAD.IADD R103, R103, 0x1, -R6 ;  /* 0x0000000167678824 */ /* 0x000fe200078e0a06 */
[C---:B------:R-:W-:Y:S01]  /*2a00*/  ISETP.GT.U32.AND P0, PT, R6.reuse, R91, PT ;  /* 0x0000005b0600720c */ /* 0x040fe20003f04070 */
[----:B------:R-:W-:Y:S02]  /*2a10*/  IMAD.MOV R14, RZ, RZ, -R14 ;  /* 0x000000ffff0e7224 */ /* 0x000fe400078e0a0e */
[----:B------:R-:W-:-:S02]  /*2a20*/  IMAD R113, R6, R10, R113 ;  /* 0x0000000a06717224 */ /* 0x000fc400078e0271 */
[----:B------:R-:W-:-:S04]  /*2a30*/  IMAD.HI.U32 R10, R5, R131, RZ ;  /* 0x00000083050a7227 */ /* 0x000fc800078e00ff */
[--C-:B------:R-:W-:Y:S01]  /*2a40*/  @!P1 IMAD.IADD R93, R93, 0x1, -R6.reuse ;  /* 0x000000015d5d9824 */ /* 0x100fe200078e0a06 */
[C---:B------:R-:W-:Y:S01]  /*2a50*/  ISETP.GT.U32.AND P1, PT, R6.reuse, R107, PT ;  /* 0x0000006b0600720c */ /* 0x040fe20003f24070 */
[----:B------:R-:W-:Y:S01]  /*2a60*/  @!P5 IMAD.IADD R87, R87, 0x1, -R6 ;  /* 0x000000015757d824 */ /* 0x000fe200078e0a06 */
[C---:B------:R-:W-:Y:S01]  /*2a70*/  ISETP.GT.U32.AND P5, PT, R6.reuse, R99, PT ;  /* 0x000000630600720c */ /* 0x040fe20003fa4070 */
[C---:B------:R-:W-:Y:S02]  /*2a80*/  IMAD R117, R6.reuse, R14, R117 ;  /* 0x0000000e06757224 */ /* 0x040fe400078e0275 */
[----:B------:R-:W-:Y:S02]  /*2a90*/  IMAD.MOV R14, RZ, RZ, -R10 ;  /* 0x000000ffff0e7224 */ /* 0x000fe400078e0a0a */
[C---:B------:R-:W-:Y:S02]  /*2aa0*/  IMAD R133, R6.reuse, R16, R133 ;  /* 0x0000001006857224 */ /* 0x040fe400078e0285 */
[----:B------:R-:W-:Y:S01]  /*2ab0*/  @!P6 IMAD.IADD R89, R89, 0x1, -R6 ;  /* 0x000000015959e824 */ /* 0x000fe200078e0a06 */
[----:B------:R-:W-:Y:S01]  /*2ac0*/  ISETP.GT.U32.AND P6, PT, R6, R109, PT ;  /* 0x0000006d0600720c */ /* 0x000fe20003fc4070 */
[----:B------:R-:W-:-:S04]  /*2ad0*/  IMAD.HI.U32 R10, R5, R135, RZ ;  /* 0x00000087050a7227 */ /* 0x000fc800078e00ff */
[C---:B------:R-:W-:Y:S02]  /*2ae0*/  IMAD R131, R6.reuse, R14, R131 ;  /* 0x0000000e06837224 */ /* 0x040fe400078e0283 */
[----:B------:R-:W-:Y:S01]  /*2af0*/  @!P2 IMAD.IADD R105, R105, 0x1, -R6 ;  /* 0x000000016969a824 */ /* 0x000fe200078e0a06 */
[----:B------:R-:W-:Y:S01]  /*2b00*/  ISETP.GT.U32.AND P2, PT, R6, R133, PT ;  /* 0x000000850600720c */ /* 0x000fe20003f44070 */
[----:B------:R-:W-:-:S04]  /*2b10*/  IMAD.HI.U32 R14, R5, R139, RZ ;  /* 0x0000008b050e7227 */ /* 0x000fc800078e00ff */
[----:B------:R-:W-:Y:S02]  /*2b20*/  IMAD.MOV R10, RZ, RZ, -R10 ;  /* 0x000000ffff0a7224 */ /* 0x000fe400078e0a0a */
[----:B------:R-:W-:-:S04]  /*2b30*/  IMAD.HI.U32 R12, R5, R145, RZ ;  /* 0x00000091050c7227 */ /* 0x000fc800078e00ff */
[--C-:B------:R-:W-:Y:S01]  /*2b40*/  @!P3 IMAD.IADD R97, R97, 0x1, -R6.reuse ;  /* 0x000000016161b824 */ /* 0x100fe200078e0a06 */
[C---:B------:R-:W-:Y:S01]  /*2b50*/  ISETP.GT.U32.AND P3, PT, R6.reuse, R111, PT ;  /* 0x0000006f0600720c */ /* 0x040fe20003f64070 */
[--C-:B------:R-:W-:Y:S01]  /*2b60*/  @!P4 IMAD.IADD R101, R101, 0x1, -R6.reuse ;  /* 0x000000016565c824 */ /* 0x100fe200078e0a06 */
[C---:B------:R-:W-:Y:S01]  /*2b70*/  ISETP.GT.U32.AND P4, PT, R6.reuse, R117, PT ;  /* 0x000000750600720c */ /* 0x040fe20003f84070 */
[----:B------:R-:W-:Y:S01]  /*2b80*/  @!P0 IMAD.IADD R91, R91, 0x1, -R6 ;  /* 0x000000015b5b8824 */ /* 0x000fe200078e0a06 */
[C---:B------:R-:W-:Y:S01]  /*2b90*/  ISETP.GT.U32.AND P0, PT, R6.reuse, R103, PT ;  /* 0x000000670600720c */ /* 0x040fe20003f04070 */
[----:B------:R-:W-:Y:S02]  /*2ba0*/  IMAD.MOV R14, RZ, RZ, -R14 ;  /* 0x000000ffff0e7224 */ /* 0x000fe400078e0a0e */
[----:B------:R-:W-:Y:S02]  /*2bb0*/  IMAD R135, R6, R10, R135 ;  /* 0x0000000a06877224 */ /* 0x000fe400078e0287 */
[----:B------:R-:W-:-:S04]  /*2bc0*/  IMAD.HI.U32 R10, R5, R141, RZ ;  /* 0x0000008d050a7227 */ /* 0x000fc800078e00ff */
[----:B------:R-:W-:Y:S02]  /*2bd0*/  IMAD.MOV R12, RZ, RZ, -R12 ;  /* 0x000000ffff0c7224 */ /* 0x000fe400078e0a0c */
[----:B------:R-:W-:Y:S01]  /*2be0*/  @!P1 IMAD.IADD R107, R107, 0x1, -R6 ;  /* 0x000000016b6b9824 */ /* 0x000fe200078e0a06 */
[----:B------:R-:W-:Y:S01]  /*2bf0*/  ISETP.GT.U32.AND P1, PT, R6, R131, PT ;  /* 0x000000830600720c */ /* 0x000fe20003f24070 */
[----:B------:R-:W-:Y:S02]  /*2c00*/  IMAD.IADD R8, R22, 0x1, R8 ;  /* 0x0000000116087824 */ /* 0x000fe400078e0208 */
[----:B------:R-:W-:Y:S01]  /*2c10*/  @!P5 IMAD.IADD R99, R99, 0x1, -R6 ;  /* 0x000000016363d824 */ /* 0x000fe200078e0a06 */
[C---:B------:R-:W-:Y:S01]  /*2c20*/  ISETP.GT.U32.AND P5, PT, R6.reuse, R113, PT ;  /* 0x000000710600720c */ /* 0x040fe20003fa4070 */
[----:B------:R-:W-:Y:S02]  /*2c30*/  IMAD R139, R6, R14, R139 ;  /* 0x0000000e068b7224 */ /* 0x000fe400078e028b */
[----:B------:R-:W-:-:S02]  /*2c40*/  IMAD.MOV R14, RZ, RZ, -R10 ;  /* 0x000000ffff0e7224 */ /* 0x000fc400078e0a0a */
[C---:B------:R-:W-:Y:S02]  /*2c50*/  IMAD R145, R6.reuse, R12, R145 ;  /* 0x0000000c06917224 */ /* 0x040fe400078e0291 */
[----:B------:R-:W-:Y:S01]  /*2c60*/  @!P6 IMAD.IADD R109, R109, 0x1, -R6 ;  /* 0x000000016d6de824 */ /* 0x000fe200078e0a06 */
[----:B------:R-:W-:Y:S01]  /*2c70*/  ISETP.GT.U32.AND P6, PT, R6, R135, PT ;  /* 0x000000870600720c */ /* 0x000fe20003fc4070 */
[----:B------:R-:W-:-:S04]  /*2c80*/  IMAD.HI.U32 R10, R5, R143, RZ ;  /* 0x0000008f050a7227 */ /* 0x000fc800078e00ff */
[----:B------:R-:W-:-:S04]  /*2c90*/  IMAD.HI.U32 R5, R5, R147, RZ ;  /* 0x0000009305057227 */ /* 0x000fc800078e00ff */
[----:B------:R-:W-:Y:S02]  /*2ca0*/  IMAD R88, R8, 0x40, R94 ;  /* 0x0000004008587824 */ /* 0x000fe400078e025e */
[--C-:B------:R-:W-:Y:S01]  /*2cb0*/  @!P2 IMAD.IADD R133, R133, 0x1, -R6.reuse ;  /* 0x000000018585a824 */ /* 0x100fe200078e0a06 */
[C---:B------:R-:W-:Y:S01]  /*2cc0*/  ISETP.GT.U32.AND P2, PT, R6.reuse, R145, PT ;  /* 0x000000910600720c */ /* 0x040fe20003f44070 */
[----:B------:R-:W-:Y:S01]  /*2cd0*/  IMAD.MOV R5, RZ, RZ, -R5 ;  /* 0x000000ffff057224 */ /* 0x000fe200078e0a05 */
[----:B------:R-:W-:Y:S01]  /*2ce0*/  IABS R54, R88 ;  /* 0x0000005800367213 */ /* 0x000fe20000000000 */
        /* <DEDUP_REMOVED lines=8> */
[C---:B------:R-:W-:Y:S01]  /*2d70*/  IMAD R147, R6.reuse, R5, R147 ;  /* 0x0000000506937224 */ /* 0x040fe200078e0293 */
[----:B------:R1:W-:Y:S01]  /*2d80*/  STL [R1+0x1bc], R2 ;  /* 0x0001bc0201007387 */ /* 0x0003e20000100800 */
[--C-:B------:R-:W-:Y:S01]  /*2d90*/  @!P1 IMAD.IADD R131, R131, 0x1, -R6.reuse ;  /* 0x0000000183839824 */ /* 0x100fe200078e0a06 */
[----:B------:R-:W-:Y:S01]  /*2da0*/  ISETP.GT.U32.AND P1, PT, R6, R117, PT ;  /* 0x000000750600720c */ /* 0x000fe20003f24070 */
[----:B------:R-:W-:Y:S01]  /*2db0*/  IMAD.HI.U32 R4, R4, R54, RZ ;  /* 0x0000003604047227 */ /* 0x000fe200078e00ff */
[----:B------:R-:W-:Y:S03]  /*2dc0*/  STL [R1+0x1b8], R155 ;  /* 0x0001b89b01007387 */ /* 0x000fe60000100800 */
[--C-:B------:R-:W-:Y:S01]  /*2dd0*/  @!P5 IMAD.IADD R113, R113, 0x1, -R6.reuse ;  /* 0x000000017171d824 */ /* 0x100fe200078e0a06 */
[C---:B------:R-:W-:Y:S01]  /*2de0*/  ISETP.GT.U32.AND P5, PT, R6.reuse, R141, PT ;  /* 0x0000008d0600720c */ /* 0x040fe20003fa4070 */
[----:B------:R-:W-:Y:S01]  /*2df0*/  @!P6 IMAD.IADD R135, R135, 0x1, -R6 ;  /* 0x000000018787e824 */ /* 0x000fe200078e0a06 */
[C---:B------:R-:W-:Y:S01]  /*2e00*/  ISETP.GT.U32.AND P6, PT, R6.reuse, R147, PT ;  /* 0x000000930600720c */ /* 0x040fe20003fc4070 */
[----:B------:R-:W-:Y:S01]  /*2e10*/  IMAD.MOV R4, RZ, RZ, -R4 ;  /* 0x000000ffff047224 */ /* 0x000fe200078e0a04 */
[----:B------:R-:W-:Y:S01]  /*2e20*/  STL [R1+0x1c0], R154 ;  /* 0x0001c09a01007387 */ /* 0x000fe20000100800 */
[----:B------:R-:W-:Y:S01]  /*2e30*/  @!P2 IMAD.IADD R145, R145, 0x1, -R6 ;  /* 0x000000019191a824 */ /* 0x000fe200078e0a06 */
[----:B------:R-:W-:Y:S01]  /*2e40*/  ISETP.GT.U32.AND P2, PT, R6, R135, PT ;  /* 0x000000870600720c */ /* 0x000fe20003f44070 */
[----:B------:R-:W-:-:S02]  /*2e50*/  IMAD R54, R7, R4, R54 ;  /* 0x0000000407367224 */ /* 0x000fc400078e0236 */
[--C-:B------:R-:W-:Y:S01]  /*2e60*/  @!P3 IMAD.IADD R137, R137, 0x1, -R6.reuse ;  /* 0x000000018989b824 */ /* 0x100fe200078e0a06 */
[C---:B------:R-:W-:Y:S01]  /*2e70*/  ISETP.GT.U32.AND P3, PT, R6.reuse, R113, PT ;  /* 0x000000710600720c */ /* 0x040fe20003f64070 */
[--C-:B------:R-:W-:Y:S01]  /*2e80*/  @!P0 IMAD.IADD R115, R115, 0x1, -R6.reuse ;  /* 0x0000000173738824 */ /* 0x100fe200078e0a06 */
[----:B------:R-:W2:Y:S01]  /*2e90*/  LDC.64 R4, c[0x0][0x230] ;  /* 0x00008c00ff047b82 */ /* 0x000ea20000000a00 */
[--C-:B------:R-:W-:Y:S01]  /*2ea0*/  @!P1 IMAD.IADD R117, R117, 0x1, -R6.reuse ;  /* 0x0000000175759824 */ /* 0x100fe200078e0a06 */
[----:B------:R-:W-:Y:S01]  /*2eb0*/  ISETP.GT.U32.AND P1, PT, R7, R54, PT ;  /* 0x000000360700720c */ /* 0x000fe20003f24070 */
[--C-:B------:R-:W-:Y:S01]  /*2ec0*/  @!P4 IMAD.IADD R139, R139, 0x1, -R6.reuse ;  /* 0x000000018b8bc824 */ /* 0x100fe200078e0a06 */
[C---:B------:R-:W-:Y:S01]  /*2ed0*/  ISETP.GT.U32.AND P4, PT, R6.reuse, R115, PT ;  /* 0x000000730600720c */ /* 0x040fe20003f84070 */
[--C-:B------:R-:W-:Y:S01]  /*2ee0*/  @!P5 IMAD.IADD R141, R141, 0x1, -R6.reuse ;  /* 0x000000018d8dd824 */ /* 0x100fe200078e0a06 */
[----:B------:R-:W-:Y:S01]  /*2ef0*/  ISETP.GT.U32.AND P5, PT, R6, R131, PT ;  /* 0x000000830600720c */ /* 0x000fe20003fa4070 */
[----:B------:R-:W-:-:S02]  /*2f00*/  @!P6 IMAD.IADD R147, R147, 0x1, -R6 ;  /* 0x000000019393e824 */ /* 0x000fc400078e0a06 */
[--C-:B------:R-:W-:Y:S02]  /*2f10*/  @!P2 IMAD.IADD R135, R135, 0x1, -R6.reuse ;  /* 0x000000018787a824 */ /* 0x100fe400078e0a06 */
[--C-:B------:R-:W-:Y:S01]  /*2f20*/  @!P3 IMAD.IADD R113, R113, 0x1, -R6.reuse ;  /* 0x000000017171b824 */ /* 0x100fe200078e0a06 */
[C---:B------:R-:W-:Y:S01]  /*2f30*/  ISETP.GT.U32.AND P2, PT, R6.reuse, R147, PT ;  /* 0x000000930600720c */ /* 0x040fe20003f44070 */
[----:B------:R-:W-:Y:S01]  /*2f40*/  IMAD.MOV.U32 R119, RZ, RZ, R43 ;  /* 0x000000ffff777224 */ /* 0x000fe200078e002b */
[----:B------:R-:W-:Y:S01]  /*2f50*/  ISETP.GT.U32.AND P3, PT, R6, R137, PT ;  /* 0x000000890600720c */ /* 0x000fe20003f64070 */
[----:B------:R-:W-:Y:S02]  /*2f60*/  @!P1 IMAD.IADD R54, R54, 0x1, -R7 ;  /* 0x0000000136369824 */ /* 0x000fe400078e0a07 */
[--C-:B------:R-:W-:Y:S01]  /*2f70*/  @!P4 IMAD.IADD R115, R115, 0x1, -R6.reuse ;  /* 0x000000017373c824 */ /* 0x100fe200078e0a06 */
[C---:B------:R-:W-:Y:S01]  /*2f80*/  ISETP.GT.U32.AND P4, PT, R6.reuse, R139, PT ;  /* 0x0000008b0600720c */ /* 0x040fe20003f84070 */
[----:B------:R-:W-:Y:S01]  /*2f90*/  @!P5 IMAD.IADD R131, R131, 0x1, -R6 ;  /* 0x000000018383d824 */ /* 0x000fe200078e0a06 */
[----:B------:R-:W-:Y:S01]  /*2fa0*/  ISETP.GT.U32.AND P5, PT, R6, R141, PT ;  /* 0x0000008d0600720c */ /* 0x000fe20003fa4070 */
[----:B------:R-:W-:Y:S01]  /*2fb0*/  IMAD.MOV R10, RZ, RZ, -R10 ;  /* 0x000000ffff0a7224 */ /* 0x000fe200078e0a0a */
[----:B------:R-:W-:Y:S01]  /*2fc0*/  ISETP.GT.U32.AND P1, PT, R7, R54, PT ;  /* 0x000000360700720c */ /* 0x000fe20003f24070 */
[----:B------:R-:W-:-:S02]  /*2fd0*/  IMAD.SHL.U32 R8, R9, 0x10, RZ ;  /* 0x0000001009087824 */ /* 0x000fc400078e00ff */
[--C-:B------:R-:W-:Y:S01]  /*2fe0*/  @!P2 IMAD.IADD R147, R147, 0x1, -R6.reuse ;  /* 0x000000019393a824 */ /* 0x100fe200078e0a06 */
[----:B------:R-:W-:Y:S01]  /*2ff0*/  ISETP.GE.AND P2, PT, R180, RZ, PT ;  /* 0x000000ffb400720c */ /* 0x000fe20003f46270 */
[--C-:B------:R-:W-:Y:S01]  /*3000*/  @!P3 IMAD.IADD R137, R137, 0x1, -R6.reuse ;  /* 0x000000018989b824 */ /* 0x100fe200078e0a06 */
[----:B------:R-:W-:Y:S01]  /*3010*/  ISETP.GE.AND P3, PT, R2, RZ, PT ;  /* 0x000000ff0200720c */ /* 0x000fe20003f66270 */
[----:B------:R-:W-:Y:S01]  /*3020*/  IMAD R143, R6, R10, R143 ;  /* 0x0000000a068f7224 */ /* 0x000fe200078e028f */
[----:B------:R-:W-:Y:S01]  /*3030*/  LOP3.LUT R8, R8, 0x70, RZ, 0xc0, !PT ;  /* 0x0000007008087812 */ /* 0x000fe200078ec0ff */
[--C-:B------:R-:W-:Y:S01]  /*3040*/  @!P4 IMAD.IADD R139, R139, 0x1, -R6.reuse ;  /* 0x000000018b8bc824 */ /* 0x100fe200078e0a06 */
[----:B------:R-:W-:Y:S01]  /*3050*/  ISETP.GE.AND P4, PT, R178, RZ, PT ;  /* 0x000000ffb200720c */ /* 0x000fe20003f86270 */
[----:B------:R-:W-:Y:S01]  /*3060*/  @!P5 IMAD.IADD R141, R141, 0x1, -R6 ;  /* 0x000000018d8dd824 */ /* 0x000fe200078e0a06 */
[----:B------:R-:W-:Y:S01]  /*3070*/  ISETP.GE.AND P5, PT, R179, RZ, PT ;  /* 0x000000ffb300720c */ /* 0x000fe20003fa6270 */
[----:B------:R-:W-:Y:S01]  /*3080*/  @!P1 IMAD.IADD R54, R54, 0x1, -R7 ;  /* 0x0000000136369824 */ /* 0x000fe200078e0a07 */
[----:B------:R-:W-:Y:S01]  /*3090*/  ISETP.GE.AND P1, PT, R177, RZ, PT ;  /* 0x000000ffb100720c */ /* 0x000fe20003f26270 */
[----:B------:R-:W-:Y:S01]  /*30a0*/  IMAD.MOV.U32 R7, RZ, RZ, R41 ;  /* 0x000000ffff077224 */ /* 0x000fe200078e0029 */
[----:B------:R-:W-:Y:S01]  /*30b0*/  ISETP.GT.U32.AND P0, PT, R6, R143, PT ;  /* 0x0000008f0600720c */ /* 0x000fe20003f04070 */
[----:B------:R-:W-:Y:S01]  /*30c0*/  @!P2 IMAD.MOV R13, RZ, RZ, -R13 ;  /* 0x000000ffff0da224 */ /* 0x000fe200078e0a0d */
[----:B------:R-:W-:Y:S01]  /*30d0*/  ISETP.GE.AND P2, PT, R175, RZ, PT ;  /* 0x000000ffaf00720c */ /* 0x000fe20003f46270 */
[----:B------:R-:W-:Y:S01]  /*30e0*/  @!P3 IMAD.MOV R11, RZ, RZ, -R11 ;  /* 0x000000ffff0bb224 */ /* 0x000fe200078e0a0b */
[----:B------:R-:W-:Y:S01]  /*30f0*/  ISETP.GE.AND P3, PT, R174, RZ, PT ;  /* 0x000000ffae00720c */ /* 0x000fe20003f66270 */
[----:B------:R-:W-:Y:S01]  /*3100*/  IMAD R213, R234, 0x2, R214 ;  /* 0x00000002ead57824 */ /* 0x000fe200078e02d6 */
[----:B-1----:R-:W-:Y:S01]  /*3110*/  LEA.HI R2, R9, 0xe, RZ, 0x1a ;  /* 0x0000000e09027811 */ /* 0x002fe200078fd0ff */
[----:B------:R-:W-:Y:S01]  /*3120*/  @!P4 IMAD.MOV R17, RZ, RZ, -R17 ;  /* 0x000000ffff11c224 */ /* 0x000fe200078e0a11 */
[----:B------:R-:W-:Y:S01]  /*3130*/  ISETP.GE.AND P4, PT, R173, RZ, PT ;  /* 0x000000ffad00720c */ /* 0x000fe20003f86270 */
[----:B------:R-:W-:Y:S01]  /*3140*/  @!P5 IMAD.MOV R15, RZ, RZ, -R15 ;  /* 0x000000ffff0fd224 */ /* 0x000fe200078e0a0f */
[----:B------:R-:W-:Y:S01]  /*3150*/  ISETP.GE.AND P5, PT, R172, RZ, PT ;  /* 0x000000ffac00720c */ /* 0x000fe20003fa6270 */
[----:B------:R-:W-:Y:S01]  /*3160*/  @!P1 IMAD.MOV R19, RZ, RZ, -R19 ;  /* 0x000000ffff139224 */ /* 0x000fe200078e0a13 */
[----:B------:R-:W-:Y:S01]  /*3170*/  ISETP.GE.AND P1, PT, R171, RZ, PT ;  /* 0x000000ffab00720c */ /* 0x000fe20003f26270 */
[--C-:B------:R-:W-:Y:S01]  /*3180*/  @!P0 IMAD.IADD R143, R143, 0x1, -R6.reuse ;  /* 0x000000018f8f8824 */ /* 0x100fe200078e0a06 */
[----:B------:R-:W-:Y:S01]  /*3190*/  ISETP.GT.U32.AND P0, PT, R6, R133, PT ;  /* 0x000000850600720c */ /* 0x000fe20003f04070 */
[----:B------:R-:W-:Y:S01]  /*31a0*/  @!P2 IMAD.MOV R23, RZ, RZ, -R23 ;  /* 0x000000ffff17a224 */ /* 0x000fe200078e0a17 */
[----:B------:R-:W-:Y:S01]  /*31b0*/  ISETP.GE.AND P2, PT, R170, RZ, PT ;  /* 0x000000ffaa00720c */ /* 0x000fe20003f46270 */
[----:B------:R-:W-:Y:S01]  /*31c0*/  @!P3 IMAD.MOV R25, RZ, RZ, -R25 ;  /* 0x000000ffff19b224 */ /* 0x000fe200078e0a19 */
[----:B------:R-:W-:Y:S01]  /*31d0*/  ISETP.GE.AND P3, PT, R169, RZ, PT ;  /* 0x000000ffa900720c */ /* 0x000fe20003f66270 */
[----:B------:R-:W-:Y:S01]  /*31e0*/  IMAD R210, R234, 0x2, R213 ;  /* 0x00000002ead27824 */ /* 0x000fe200078e02d5 */
[----:B------:R-:W-:Y:S01]  /*31f0*/  ISETP.GT.U32.AND P6, PT, R6, R143, PT ;  /* 0x0000008f0600720c */ /* 0x000fe20003fc4070 */
        /* <DEDUP_REMOVED lines=12> */
[----:B------:R-:W-:Y:S01]  /*32c0*/  @!P6 IMAD.IADD R143, R143, 0x1, -R6 ;  /* 0x000000018f8fe824 */ /* 0x000fe200078e0a06 */
[----:B------:R-:W-:Y:S01]  /*32d0*/  ISETP.GE.AND P6, PT, R176, RZ, PT ;  /* 0x000000ffb000720c */ /* 0x000fe20003fc6270 */
[----:B------:R-:W-:Y:S01]  /*32e0*/  @!P4 IMAD.MOV R37, RZ, RZ, -R37 ;  /* 0x000000ffff25c224 */ /* 0x000fe200078e0a25 */
[----:B------:R-:W-:Y:S01]  /*32f0*/  ISETP.GE.AND P4, PT, R163, RZ, PT ;  /* 0x000000ffa300720c */ /* 0x000fe20003f86270 */
[----:B------:R-:W-:Y:S01]  /*3300*/  @!P5 IMAD.MOV R39, RZ, RZ, -R39 ;  /* 0x000000ffff27d224 */ /* 0x000fe200078e0a27 */
[----:B------:R-:W-:Y:S01]  /*3310*/  ISETP.GE.AND P5, PT, R162, RZ, PT ;  /* 0x000000ffa200720c */ /* 0x000fe20003fa6270 */
[----:B------:R-:W-:Y:S01]  /*3320*/  @!P1 IMAD.MOV R7, RZ, RZ, -R7 ;  /* 0x000000ffff079224 */ /* 0x000fe200078e0a07 */
[----:B------:R-:W-:Y:S01]  /*3330*/  ISETP.GE.AND P1, PT, R121, RZ, PT ;  /* 0x000000ff7900720c */ /* 0x000fe20003f26270 */
[----:B------:R-:W-:-:S02]  /*3340*/  IMAD.MOV.U32 R121, RZ, RZ, R45 ;  /* 0x000000ffff797224 */ /* 0x000fc400078e002d */
[----:B------:R-:W-:Y:S01]  /*3350*/  @!P2 IMAD.MOV R119, RZ, RZ, -R119 ;  /* 0x000000ffff77a224 */ /* 0x000fe200078e0a77 */
[----:B------:R-:W-:Y:S01]  /*3360*/  ISETP.GE.AND P2, PT, R123, RZ, PT ;  /* 0x000000ff7b00720c */ /* 0x000fe20003f46270 */
[----:B------:R-:W-:Y:S01]  /*3370*/  @!P3 IMAD.MOV R121, RZ, RZ, -R121 ;  /* 0x000000ffff79b224 */ /* 0x000fe200078e0a79 */
[----:B------:R-:W-:Y:S01]  /*3380*/  ISETP.GE.AND P3, PT, R125, RZ, PT ;  /* 0x000000ff7d00720c */ /* 0x000fe20003f66270 */
[----:B------:R-:W-:Y:S02]  /*3390*/  IMAD.MOV.U32 R123, RZ, RZ, R47 ;  /* 0x000000ffff7b7224 */ /* 0x000fe400078e002f */
[----:B------:R-:W-:Y:S02]  /*33a0*/  IMAD.MOV.U32 R125, RZ, RZ, R49 ;  /* 0x000000ffff7d7224 */ /* 0x000fe400078e0031 */
[----:B------:R-:W-:Y:S01]  /*33b0*/  @!P4 IMAD.MOV R123, RZ, RZ, -R123 ;  /* 0x000000ffff7bc224 */ /* 0x000fe200078e0a7b */
[----:B------:R-:W-:Y:S01]  /*33c0*/  ISETP.GE.AND P4, PT, R127, RZ, PT ;  /* 0x000000ff7f00720c */ /* 0x000fe20003f86270 */
[----:B------:R-:W-:Y:S01]  /*33d0*/  @!P5 IMAD.MOV R125, RZ, RZ, -R125 ;  /* 0x000000ffff7dd224 */ /* 0x000fe200078e0a7d */
[----:B------:R-:W-:Y:S01]  /*33e0*/  ISETP.GE.AND P5, PT, R129, RZ, PT ;  /* 0x000000ff8100720c */ /* 0x000fe20003fa6270 */
[----:B------:R-:W-:-:S02]  /*33f0*/  IMAD.MOV.U32 R127, RZ, RZ, R51 ;  /* 0x000000ffff7f7224 */ /* 0x000fc400078e0033 */
[----:B------:R-:W-:Y:S02]  /*3400*/  IMAD.MOV.U32 R129, RZ, RZ, R53 ;  /* 0x000000ffff817224 */ /* 0x000fe400078e0035 */
[----:B------:R-:W-:Y:S01]  /*3410*/  @!P1 IMAD.MOV R127, RZ, RZ, -R127 ;  /* 0x000000ffff7f9224 */ /* 0x000fe200078e0a7f */
[----:B------:R-:W-:Y:S01]  /*3420*/  ISETP.GE.AND P1, PT, R161, RZ, PT ;  /* 0x000000ffa100720c */ /* 0x000fe20003f26270 */
        /* <DEDUP_REMOVED lines=8> */
[----:B------:R-:W-:-:S02]  /*34b0*/  IMAD R211, R234, 0x2, R210 ;  /* 0x00000002ead37824 */ /* 0x000fc400078e02d2 */
[----:B------:R-:W-:Y:S02]  /*34c0*/  IMAD.IADD R3, R8, 0x1, R3 ;  /* 0x0000000108037824 */ /* 0x000fe400078e0203 */
        /* <DEDUP_REMOVED lines=10> */
[----:B--2---:R-:W-:-:S02]  /*3570*/  VIADD R8, R4, 0x3f ;  /* 0x0000003f04087836 */ /* 0x004fc40000000000 */
        /* <DEDUP_REMOVED lines=13> */
[----:B------:R-:W-:Y:S01]  /*3650*/  @!P0 IMAD.IADD R145, R145, 0x1, -R6 ;  /* 0x0000000191918824 */ /* 0x000fe200078e0a06 */
[----:B------:R-:W-:Y:S01]  /*3660*/  ISETP.NE.AND P0, PT, R155, RZ, PT ;  /* 0x000000ff9b00720c */ /* 0x000fe20003f05270 */
        /* <DEDUP_REMOVED lines=10> */
[----:B------:R-:W-:Y:S01]  /*3710*/  IMAD R209, R234, 0x2, R212 ;  /* 0x00000002ead17824 */ /* 0x000fe200078e02d4 */
[----:B------:R-:W-:Y:S01]  /*3720*/  SEL R30, R56, R55, !P0 ;  /* 0x00000037381e7207 */ /* 0x000fe20004000000 */
[----:B------:R-:W-:Y:S01]  /*3730*/  @!P6 IMAD.MOV R137, RZ, RZ, -R137 ;  /* 0x000000ffff89e224 */ /* 0x000fe200078e0a89 */
[----:B------:R-:W-:Y:S01]  /*3740*/  ISETP.GE.AND P6, PT, R92, RZ, PT ;  /* 0x000000ff5c00720c */ /* 0x000fe20003fc6270 */
[----:B------:R-:W-:Y:S01]  /*3750*/  @!P1 IMAD.MOV R91, RZ, RZ, -R91 ;  /* 0x000000ffff5b9224 */ /* 0x000fe200078e0a5b */
[----:B------:R-:W-:Y:S01]  /*3760*/  ISETP.GE.AND P1, PT, R128, RZ, PT ;  /* 0x000000ff8000720c */ /* 0x000fe20003f26270 */
[----:B------:R-:W-:Y:S01]  /*3770*/  @!P2 IMAD.MOV R93, RZ, RZ, -R93 ;  /* 0x000000ffff5da224 */ /* 0x000fe200078e0a5d */
[----:B------:R-:W-:Y:S01]  /*3780*/  ISETP.GE.AND P2, PT, R126, RZ, PT ;  /* 0x000000ff7e00720c */ /* 0x000fe20003f46270 */
[----:B------:R-:W-:Y:S01]  /*3790*/  @!P3 IMAD.MOV R95, RZ, RZ, -R95 ;  /* 0x000000ffff5fb224 */ /* 0x000fe200078e0a5f */
[----:B------:R-:W-:Y:S01]  /*37a0*/  ISETP.GT.AND P3, PT, R8, 0x3f, PT ;  /* 0x0000003f0800780c */ /* 0x000fe20003f64270 */
[----:B------:R-:W-:Y:S01]  /*37b0*/  @!P4 IMAD.MOV R97, RZ, RZ, -R97 ;  /* 0x000000ffff61c224 */ /* 0x000fe200078e0a61 */
[----:B------:R-:W-:Y:S01]  /*37c0*/  ISETP.GE.AND P4, PT, R124, RZ, PT ;  /* 0x000000ff7c00720c */ /* 0x000fe20003f86270 */
[----:B------:R-:W-:Y:S01]  /*37d0*/  @!P5 IMAD.MOV R101, RZ, RZ, -R101 ;  /* 0x000000ffff65d224 */ /* 0x000fe200078e0a65 */
[----:B------:R-:W-:Y:S01]  /*37e0*/  ISETP.GE.AND P5, PT, R122, RZ, PT ;  /* 0x000000ff7a00720c */ /* 0x000fe20003fa6270 */
[----:B------:R-:W-:Y:S01]  /*37f0*/  IMAD R208, R234, 0x2, R209 ;  /* 0x00000002ead07824 */ /* 0x000fe200078e02d1 */
[----:B------:R-:W-:Y:S01]  /*3800*/  SEL R6, RZ, 0x4, !P3 ;  /* 0x00000004ff067807 */ /* 0x000fe20005800000 */
        /* <DEDUP_REMOVED lines=12> */
[----:B------:R-:W-:Y:S01]  /*38d0*/  IMAD R224, R234, 0x2, R225 ;  /* 0x00000002eae07824 */ /* 0x000fe200078e02e1 */
[----:B------:R-:W-:Y:S01]  /*38e0*/  SEL R45, R56, R27, !P0 ;  /* 0x0000001b382d7207 */ /* 0x000fe20004000000 */
[----:B------:R-:W-:Y:S01]  /*38f0*/  @!P3 IMAD.MOV R141, RZ, RZ, -R141 ;  /* 0x000000ffff8db224 */ /* 0x000fe200078e0a8d */
[----:B------:R-:W-:Y:S01]  /*3900*/  ISETP.NE.AND P3, PT, R154, RZ, PT ;  /* 0x000000ff9a00720c */ /* 0x000fe20003f65270 */
[----:B------:R-:W-:Y:S01]  /*3910*/  @!P1 IMAD.MOV R109, RZ, RZ, -R109 ;  /* 0x000000ffff6d9224 */ /* 0x000fe200078e0a6d */
[----:B------:R-:W-:Y:S01]  /*3920*/  ISETP.GE.AND P1, PT, R112, RZ, PT ;  /* 0x000000ff7000720c */ /* 0x000fe20003f26270 */
[----:B------:R-:W-:Y:S01]  /*3930*/  @!P2 IMAD.MOV R111, RZ, RZ, -R111 ;  /* 0x000000ffff6fa224 */ /* 0x000fe200078e0a6f */
[----:B------:R-:W-:Y:S01]  /*3940*/  ISETP.GE.AND P2, PT, R110, RZ, PT ;  /* 0x000000ff6e00720c */ /* 0x000fe20003f46270 */
[----:B------:R-:W-:Y:S01]  /*3950*/  IMAD R223, R234, 0x2, R224 ;  /* 0x00000002eadf7824 */ /* 0x000fe200078e02e0 */
[----:B------:R-:W-:Y:S01]  /*3960*/  SEL R27, R56, R59, !P0 ;  /* 0x0000003b381b7207 */ /* 0x000fe20004000000 */
[----:B------:R-:W-:Y:S01]  /*3970*/  @!P4 IMAD.MOV R117, RZ, RZ, -R117 ;  /* 0x000000ffff75c224 */ /* 0x000fe200078e0a75 */
[----:B------:R-:W-:Y:S01]  /*3980*/  ISETP.GE.AND P4, PT, R0, R4, PT ;  /* 0x000000040000720c */ /* 0x000fe20003f86270 */
[----:B------:R-:W-:Y:S01]  /*3990*/  @!P5 IMAD.MOV R113, RZ, RZ, -R113 ;  /* 0x000000ffff71d224 */ /* 0x000fe200078e0a71 */
[----:B------:R-:W-:Y:S01]  /*39a0*/  ISETP.GE.AND P5, PT, R108, RZ, PT ;  /* 0x000000ff6c00720c */ /* 0x000fe20003fa6270 */
[----:B------:R-:W-:Y:S01]  /*39b0*/  IMAD R55, R234, 0x2, R223 ;  /* 0x00000002ea377824 */ /* 0x000fe200078e02df */
[----:B------:R-:W-:Y:S01]  /*39c0*/  SEL R58, R6, RZ, !P4 ;  /* 0x000000ff063a7207 */ /* 0x000fe20006000000 */
[----:B------:R-:W-:Y:S01]  /*39d0*/  VIADD R240, R3, UR7 ;  /* 0x0000000703f07c36 */ /* 0x000fe20008000000 */
[----:B------:R-:W-:Y:S01]  /*39e0*/  ISETP.GE.AND P4, PT, R88, RZ, PT ;  /* 0x000000ff5800720c */ /* 0x000fe20003f86270 */
[----:B------:R-:W-:Y:S01]  /*39f0*/  @!P1 IMAD.MOV R115, RZ, RZ, -R115 ;  /* 0x000000ffff739224 */ /* 0x000fe200078e0a73 */
[----:B------:R-:W-:Y:S01]  /*3a00*/  ISETP.GE.AND P1, PT, R106, RZ, PT ;  /* 0x000000ff6a00720c */ /* 0x000fe20003f26270 */
[----:B------:R-:W-:Y:S01]  /*3a10*/  @!P2 IMAD.MOV R131, RZ, RZ, -R131 ;  /* 0x000000ffff83a224 */ /* 0x000fe200078e0a83 */
[----:B------:R-:W-:Y:S01]  /*3a20*/  ISETP.GE.AND P2, PT, R102, RZ, PT ;  /* 0x000000ff6600720c */ /* 0x000fe20003f46270 */
[----:B------:R-:W-:Y:S01]  /*3a30*/  IMAD R57, R234, 0x2, R55 ;  /* 0x00000002ea397824 */ /* 0x000fe200078e0237 */
[C---:B------:R-:W-:Y:S01]  /*3a40*/  SEL R53, R56.reuse, R11, !P0 ;  /* 0x0000000b38357207 */ /* 0x040fe20004000000 */
[----:B------:R-:W-:Y:S01]  /*3a50*/  IMAD.SHL.U32 R217, R225, 0x4, RZ ;  /* 0x00000004e1d97824 */ /* 0x000fe200078e00ff */
[----:B------:R-:W-:Y:S01]  /*3a60*/  SEL R52, R56, R13, !P0 ;  /* 0x0000000d38347207 */ /* 0x000fe20004000000 */
[----:B------:R-:W-:Y:S01]  /*3a70*/  @!P5 IMAD.MOV R133, RZ, RZ, -R133 ;  /* 0x000000ffff85d224 */ /* 0x000fe200078e0a85 */
[----:B------:R-:W-:Y:S01]  /*3a80*/  ISETP.GE.AND P5, PT, R96, RZ, PT ;  /* 0x000000ff6000720c */ /* 0x000fe20003fa6270 */
[----:B------:R-:W-:Y:S01]  /*3a90*/  IMAD R59, R234, 0x2, R57 ;  /* 0x00000002ea3b7824 */ /* 0x000fe200078e0239 */
[C---:B------:R-:W-:Y:S01]  /*3aa0*/  SEL R51, R56.reuse, R15, !P0 ;  /* 0x0000000f38337207 */ /* 0x040fe20004000000 */
[----:B------:R-:W-:Y:S01]  /*3ab0*/  @!P4 IMAD.MOV R54, RZ, RZ, -R54 ;  /* 0x000000ffff36c224 */ /* 0x000fe200078e0a36 */
[----:B------:R-:W-:Y:S01]  /*3ac0*/  SEL R50, R56, R17, !P0 ;  /* 0x0000001138327207 */ /* 0x000fe20004000000 */
[----:B------:R-:W-:Y:S01]  /*3ad0*/  @!P1 IMAD.MOV R135, RZ, RZ, -R135 ;  /* 0x000000ffff879224 */ /* 0x000fe200078e0a87 */
[----:B------:R-:W-:Y:S01]  /*3ae0*/  ISETP.GE.AND P1, PT, R98, RZ, PT ;  /* 0x000000ff6200720c */ /* 0x000fe20003f26270 */
[----:B------:R-:W-:Y:S01]  /*3af0*/  @!P2 IMAD.MOV R139, RZ, RZ, -R139 ;  /* 0x000000ffff8ba224 */ /* 0x000fe200078e0a8b */
[----:B------:R-:W-:Y:S01]  /*3b00*/  ISETP.GE.AND P2, PT, R90, RZ, PT ;  /* 0x000000ff5a00720c */ /* 0x000fe20003f46270 */
[----:B------:R-:W-:Y:S01]  /*3b10*/  IMAD.SHL.U32 R216, R224, 0x4, RZ ;  /* 0x00000004e0d87824 */ /* 0x000fe200078e00ff */
[C---:B------:R-:W-:Y:S01]  /*3b20*/  SEL R49, R56.reuse, R19, !P0 ;  /* 0x0000001338317207 */ /* 0x040fe20004000000 */
[----:B------:R-:W-:Y:S01]  /*3b30*/  IMAD.SHL.U32 R215, R223, 0x4, RZ ;  /* 0x00000004dfd77824 */ /* 0x000fe200078e00ff */
[C---:B------:R-:W-:Y:S01]  /*3b40*/  SEL R48, R56.reuse, R21, !P0 ;  /* 0x0000001538307207 */ /* 0x040fe20004000000 */
[----:B------:R-:W-:Y:S01]  /*3b50*/  @!P5 IMAD.MOV R145, RZ, RZ, -R145 ;  /* 0x000000ffff91d224 */ /* 0x000fe200078e0a91 */
[----:B------:R-:W-:Y:S01]  /*3b60*/  SEL R47, R56, R23, !P0 ;  /* 0x00000017382f7207 */ /* 0x000fe20004000000 */
[----:B------:R-:W-:Y:S01]  /*3b70*/  IMAD R124, R52, UR5, RZ ;  /* 0x00000005347c7c24 */ /* 0x000fe2000f8e02ff */
[C---:B------:R-:W-:Y:S01]  /*3b80*/  SEL R46, R56.reuse, R25, !P0 ;  /* 0x00000019382e7207 */ /* 0x040fe20004000000 */
[----:B------:R-:W-:Y:S01]  /*3b90*/  IMAD R98, R45, UR5, RZ ;  /* 0x000000052d627c24 */ /* 0x000fe2000f8e02ff */
[C---:B------:R-:W-:Y:S01]  /*3ba0*/  SEL R44, R56.reuse, R29, !P0 ;  /* 0x0000001d382c7207 */ /* 0x040fe20004000000 */
[----:B------:R-:W-:Y:S01]  /*3bb0*/  @!P1 IMAD.MOV R143, RZ, RZ, -R143 ;  /* 0x000000ffff8f9224 */ /* 0x000fe200078e0a8f */
[C---:B------:R-:W-:Y:S01]  /*3bc0*/  SEL R43, R56.reuse, R31, !P0 ;  /* 0x0000001f382b7207 */ /* 0x040fe20004000000 */
[----:B------:R-:W-:Y:S01]  /*3bd0*/  @!P2 IMAD.MOV R147, RZ, RZ, -R147 ;  /* 0x000000ffff93a224 */ /* 0x000fe200078e0a93 */
[----:B------:R-:W-:Y:S01]  /*3be0*/  SEL R42, R56, R33, !P0 ;  /* 0x00000021382a7207 */ /* 0x000fe20004000000 */
[----:B------:R-:W-:Y:S01]  /*3bf0*/  IMAD R122, R48, UR5, RZ ;  /* 0x00000005307a7c24 */ /* 0x000fe2000f8e02ff */
[C---:B------:R-:W-:Y:S01]  /*3c00*/  SEL R41, R56.reuse, R35, !P0 ;  /* 0x0000002338297207 */ /* 0x040fe20004000000 */
[----:B------:R-:W-:Y:S01]  /*3c10*/  IMAD R106, R27, UR5, RZ ;  /* 0x000000051b6a7c24 */ /* 0x000fe2000f8e02ff */
[----:B------:R-:W-:Y:S01]  /*3c20*/  SEL R40, R56, R37, !P0 ;  /* 0x0000002538287207 */ /* 0x000fe20004000000 */
[----:B------:R-:W-:Y:S01]  /*3c30*/  IMAD R108, R30, UR5, RZ ;  /* 0x000000051e6c7c24 */ /* 0x000fe2000f8e02ff */
[C---:B------:R-:W-:Y:S01]  /*3c40*/  SEL R38, R56.reuse, R7, !P0 ;  /* 0x0000000738267207 */ /* 0x040fe20004000000 */
[----:B------:R-:W-:Y:S01]  /*3c50*/  IMAD R118, R41, UR5, RZ ;  /* 0x0000000529767c24 */ /* 0x000fe2000f8e02ff */
[----:B------:R-:W-:Y:S01]  /*3c60*/  SEL R39, R56, R39, !P0 ;  /* 0x0000002738277207 */ /* 0x000fe20004000000 */
[----:B------:R-:W-:Y:S01]  /*3c70*/  IMAD R120, R44, UR5, RZ ;  /* 0x000000052c787c24 */ /* 0x000fe2000f8e02ff */
[----:B------:R-:W-:Y:S01]  /*3c80*/  SEL R37, R56, R119, !P0 ;  /* 0x0000007738257207 */ /* 0x000fe20004000000 */
[----:B------:R-:W-:Y:S01]  /*3c90*/  IMAD R119, R42, UR5, RZ ;  /* 0x000000052a777c24 */ /* 0x000fe2000f8e02ff */
[----:B------:R-:W-:Y:S01]  /*3ca0*/  SEL R36, R56, R121, !P0 ;  /* 0x0000007938247207 */ /* 0x000fe20004000000 */
[----:B------:R-:W-:Y:S01]  /*3cb0*/  IMAD R121, R46, UR5, RZ ;  /* 0x000000052e797c24 */ /* 0x000fe2000f8e02ff */
[----:B------:R-:W-:Y:S01]  /*3cc0*/  SEL R35, R56, R123, !P0 ;  /* 0x0000007b38237207 */ /* 0x000fe20004000000 */
[----:B------:R-:W-:Y:S01]  /*3cd0*/  IMAD R123, R50, UR5, RZ ;  /* 0x00000005327b7c24 */ /* 0x000fe2000f8e02ff */
[C---:B------:R-:W-:Y:S01]  /*3ce0*/  SEL R34, R56.reuse, R125, !P0 ;  /* 0x0000007d38227207 */ /* 0x040fe20004000000 */
[----:B------:R-:W-:Y:S01]  /*3cf0*/  IMAD R116, R39, UR5, RZ ;  /* 0x0000000527747c24 */ /* 0x000fe2000f8e02ff */
[C---:B------:R-:W-:Y:S01]  /*3d00*/  SEL R32, R56.reuse, R127, !P0 ;  /* 0x0000007f38207207 */ /* 0x040fe20004000000 */
[----:B------:R-:W-:Y:S01]  /*3d10*/  IMAD R112, R35, UR5, RZ ;  /* 0x0000000523707c24 */ /* 0x000fe2000f8e02ff */
[C---:B------:R-:W-:Y:S01]  /*3d20*/  SEL R31, R56.reuse, R129, !P0 ;  /* 0x00000081381f7207 */ /* 0x040fe20004000000 */
[----:B------:R-:W-:Y:S01]  /*3d30*/  IMAD R114, R37, UR5, RZ ;  /* 0x0000000525727c24 */ /* 0x000fe2000f8e02ff */
[----:B------:R-:W-:Y:S01]  /*3d40*/  SEL R26, R56, R61, !P0 ;  /* 0x0000003d381a7207 */ /* 0x000fe20004000000 */
[----:B------:R-:W-:Y:S01]  /*3d50*/  IMAD R61, R234, 0x2, R59 ;  /* 0x00000002ea3d7824 */ /* 0x000fe200078e023b */
[----:B------:R-:W-:Y:S01]  /*3d60*/  SEL R24, R56, R63, !P0 ;  /* 0x0000003f38187207 */ /* 0x000fe20004000000 */
        /* <DEDUP_REMOVED lines=11> */
[C---:B------:R-:W-:Y:S01]  /*3e20*/  SEL R16, R56.reuse, R75, !P0 ;  /* 0x0000004b38107207 */ /* 0x040fe20004000000 */
[----:B------:R-:W-:Y:S01]  /*3e30*/  IMAD R100, R19, UR5, RZ ;  /* 0x0000000513647c24 */ /* 0x000fe2000f8e02ff */
[----:B------:R-:W-:Y:S01]  /*3e40*/  SEL R15, R56, R77, !P0 ;  /* 0x0000004d380f7207 */ /* 0x000fe20004000000 */
[----:B------:R-:W-:Y:S01]  /*3e50*/  IMAD R69, R234, 0x2, R67 ;  /* 0x00000002ea457824 */ /* 0x000fe200078e0243 */
[----:B------:R-:W-:Y:S01]  /*3e60*/  SEL R14, R56, R79, !P0 ;  /* 0x0000004f380e7207 */ /* 0x000fe20004000000 */
[----:B------:R-:W-:Y:S01]  /*3e70*/  VIADD R207, R206, UR7 ;  /* 0x00000007cecf7c36 */ /* 0x000fe20008000000 */
[----:B------:R-:W-:Y:S01]  /*3e80*/  SEL R10, R56, R81, !P0 ;  /* 0x00000051380a7207 */ /* 0x000fe20004000000 */
[----:B------:R-:W-:Y:S01]  /*3e90*/  IMAD R71, R234, 0x2, R69 ;  /* 0x00000002ea477824 */ /* 0x000fe200078e0245 */
[----:B------:R-:W-:-:S02]  /*3ea0*/  SEL R12, R56, R83, !P0 ;  /* 0x00000053380c7207 */ /* 0x000fc40004000000 */
[----:B------:R-:W-:Y:S01]  /*3eb0*/  SEL R11, R56, R85, !P0 ;  /* 0x00000055380b7207 */ /* 0x000fe20004000000 */
[----:B------:R-:W-:Y:S01]  /*3ec0*/  IMAD R73, R234, 0x2, R71 ;  /* 0x00000002ea497824 */ /* 0x000fe200078e0247 */
[C---:B------:R-:W-:Y:S02]  /*3ed0*/  SEL R13, R56.reuse, R87, !P0 ;  /* 0x00000057380d7207 */ /* 0x040fe40004000000 */
[----:B------:R-:W-:Y:S01]  /*3ee0*/  SEL R17, R56, R89, !P0 ;  /* 0x0000005938117207 */ /* 0x000fe20004000000 */
[----:B------:R-:W-:Y:S01]  /*3ef0*/  IMAD R75, R234, 0x2, R73 ;  /* 0x00000002ea4b7824 */ /* 0x000fe200078e0249 */
[C---:B------:R-:W-:Y:S02]  /*3f00*/  SEL R21, R56.reuse, R91, !P0 ;  /* 0x0000005b38157207 */ /* 0x040fe40004000000 */
[C---:B------:R-:W-:Y:S02]  /*3f10*/  SEL R25, R56.reuse, R93, !P0 ;  /* 0x0000005d38197207 */ /* 0x040fe40004000000 */
[----:B------:R-:W-:-:S02]  /*3f20*/  SEL R29, R56, R95, !P0 ;  /* 0x0000005f381d7207 */ /* 0x000fc40004000000 */
        /* <DEDUP_REMOVED lines=42> */
[----:B------:R-:W-:Y:S01]  /*41d0*/  ISETP.GE.AND P0, PT, R2, R4, PT ;  /* 0x000000040200720c */ /* 0x000fe20003f06270 */
[----:B------:R-:W-:Y:S01]  /*41e0*/  IMAD R236, R236, UR5, RZ ;  /* 0x00000005ecec7c24 */ /* 0x000fe2000f8e02ff */
[----:B------:R-:W-:Y:S01]  /*41f0*/  LEA.HI R2, R9, 0x2e, RZ, 0x1a ;  /* 0x0000002e09027811 */ /* 0x000fe200078fd0ff */
[----:B------:R-:W-:Y:S01]  /*4200*/  IMAD R239, R239, UR5, RZ ;  /* 0x00000005efef7c24 */ /* 0x000fe2000f8e02ff */
[----:B------:R-:W-:Y:S01]  /*4210*/  @!P3 LOP3.LUT R54, RZ, R154, RZ, 0x33, !PT ;  /* 0x0000009aff36b212 */ /* 0x000fe200078e33ff */
[----:B------:R-:W-:Y:S01]  /*4220*/  IMAD R232, R232, UR5, RZ ;  /* 0x00000005e8e87c24 */ /* 0x000fe2000f8e02ff */
[-C--:B------:R-:W-:Y:S01]  /*4230*/  ISETP.GE.AND P5, PT, R2, R4.reuse, PT ;  /* 0x000000040200720c */ /* 0x080fe20003fa6270 */
[----:B------:R-:W-:Y:S01]  /*4240*/  IMAD R237, R237, UR5, RZ ;  /* 0x00000005eded7c24 */ /* 0x000fe2000f8e02ff */
[----:B------:R-:W-:Y:S01]  /*4250*/  SEL R56, R6, RZ, !P0 ;  /* 0x000000ff06387207 */ /* 0x000fe20004000000 */
[----:B------:R-:W-:Y:S01]  /*4260*/  IMAD R2, R54, R5, RZ ;  /* 0x0000000536027224 */ /* 0x000fe200078e02ff */
[----:B------:R-:W-:Y:S01]  /*4270*/  LOP3.LUT R90, R0, 0x2, RZ, 0xfc, !PT ;  /* 0x00000002005a7812 */ /* 0x000fe200078efcff */
[----:B------:R-:W-:Y:S01]  /*4280*/  IMAD R229, R229, UR5, RZ ;  /* 0x00000005e5e57c24 */ /* 0x000fe2000f8e02ff */
[----:B------:R-:W-:Y:S01]  /*4290*/  ISETP.NE.U32.AND P1, PT, R56, RZ, PT ;  /* 0x000000ff3800720c */ /* 0x000fe20003f25070 */
[----:B------:R-:W-:Y:S01]  /*42a0*/  IMAD.SHL.U32 R88, R2, 0x4, RZ ;  /* 0x0000000402587824 */ /* 0x000fe200078e00ff */
[----:B------:R-:W-:Y:S01]  /*42b0*/  SEL R56, R6, RZ, !P5 ;  /* 0x000000ff06387207 */ /* 0x000fe20006800000 */
[----:B------:R-:W-:Y:S01]  /*42c0*/  STL [R1+0xb8], R2 ;  /* 0x0000b80201007387 */ /* 0x000fe20000100800 */
[----:B------:R-:W-:Y:S01]  /*42d0*/  LOP3.LUT R89, R0, 0x20, RZ, 0xfc, !PT ;  /* 0x0000002000597812 */ /* 0x000fe200078efcff */
[----:B------:R-:W-:Y:S01]  /*42e0*/  IMAD R233, R233, UR5, RZ ;  /* 0x00000005e9e97c24 */ /* 0x000fe2000f8e02ff */
[----:B------:R-:W-:Y:S01]  /*42f0*/  IADD3 R140, P3, R88, UR8, RZ ;  /* 0x00000008588c7c10 */ /* 0x000fe2000ff7e0ff */
[----:B------:R1:W-:Y:S01]  /*4300*/  STL [R1+0x1b4], R88 ;  /* 0x0001b45801007387 */ /* 0x0003e20000100800 */
[----:B------:R-:W-:Y:S01]  /*4310*/  ISETP.GE.AND P0, PT, R90, R4, PT ;  /* 0x000000045a00720c */ /* 0x000fe20003f06270 */
[----:B------:R-:W-:Y:S01]  /*4320*/  IMAD R227, R227, UR5, RZ ;  /* 0x00000005e3e37c24 */ /* 0x000fe2000f8e02ff */
[----:B------:R-:W-:Y:S01]  /*4330*/  LEA.HI.X.SX32 R5, R2, UR9, 0x2, P3 ;  /* 0x0000000902057c11 */ /* 0x000fe200098f16ff */
[----:B------:R-:W-:Y:S01]  /*4340*/  STL [R1+0x1c4], R214 ;  /* 0x0001c4d601007387 */ /* 0x000fe20000100800 */
[-C--:B------:R-:W-:Y:S01]  /*4350*/  LEA R168, P3, R55, R140.reuse, 0x2 ;  /* 0x0000008c37a87211 */ /* 0x080fe200078610ff */
[----:B------:R-:W-:Y:S01]  /*4360*/  IMAD R231, R231, UR5, RZ ;  /* 0x00000005e7e77c24 */ /* 0x000fe2000f8e02ff */
[-C--:B------:R-:W-:Y:S01]  /*4370*/  LEA R158, P5, R57, R140.reuse, 0x2 ;  /* 0x0000008c399e7211 */ /* 0x080fe200078a10ff */
[----:B------:R-:W-:Y:S01]  /*4380*/  STL [R1+0x1c8], R213 ;  /* 0x0001c8d501007387 */ /* 0x000fe20000100800 */
[-C--:B------:R-:W-:Y:S01]  /*4390*/  LEA.HI.X.SX32 R169, R55, R5.reuse, 0x2, P3 ;  /* 0x0000000537a97211 */ /* 0x080fe200018f16ff */
[C---:B------:R-:W-:Y:S01]  /*43a0*/  IMAD R55, R234.reuse, 0x4, R75 ;  /* 0x00000004ea377824 */ /* 0x040fe200078e024b */
[-C--:B------:R-:W-:Y:S01]  /*43b0*/  LEA R152, P3, R59, R140.reuse, 0x2 ;  /* 0x0000008c3b987211 */ /* 0x080fe200078610ff */
[----:B------:R-:W-:Y:S01]  /*43c0*/  STL [R1+0x1cc], R210 ;  /* 0x0001ccd201007387 */ /* 0x000fe20000100800 */
[-C--:B------:R-:W-:Y:S01]  /*43d0*/  LEA.HI.X.SX32 R159, R57, R5.reuse, 0x2, P5 ;  /* 0x00000005399f7211 */ /* 0x080fe200028f16ff */
[C---:B------:R-:W-:Y:S01]  /*43e0*/  IMAD R57, R234.reuse, 0x2, R55 ;  /* 0x00000002ea397824 */ /* 0x040fe200078e0237 */
[-C--:B------:R-:W-:Y:S01]  /*43f0*/  LEA R144, P5, R61, R140.reuse, 0x2 ;  /* 0x0000008c3d907211 */ /* 0x080fe200078a10ff */
[----:B------:R-:W-:Y:S01]  /*4400*/  STL [R1+0x1d0], R211 ;  /* 0x0001d0d301007387 */ /* 0x000fe20000100800 */
[-C--:B------:R-:W-:Y:S01]  /*4410*/  LEA.HI.X.SX32 R153, R59, R5.reuse, 0x2, P3 ;  /* 0x000000053b997211 */ /* 0x080fe200018f16ff */
[----:B------:R-:W-:Y:S01]  /*4420*/  IMAD R59, R234, 0x2, R57 ;  /* 0x00000002ea3b7824 */ /* 0x000fe200078e0239 */
[-C--:B------:R-:W-:Y:S01]  /*4430*/  LEA R162, P3, R63, R140.reuse, 0x2 ;  /* 0x0000008c3fa27211 */ /* 0x080fe200078610ff */
[----:B------:R-:W-:Y:S01]  /*4440*/  IMAD R228, R228, UR5, RZ ;  /* 0x00000005e4e47c24 */ /* 0x000fe2000f8e02ff */
[-C--:B------:R-:W-:Y:S01]  /*4450*/  LEA.HI.X.SX32 R145, R61, R5.reuse, 0x2, P5 ;  /* 0x000000053d917211 */ /* 0x080fe200028f16ff */
[C---:B------:R-:W-:Y:S01]  /*4460*/  IMAD R61, R234.reuse, 0x2, R59 ;  /* 0x00000002ea3d7824 */ /* 0x040fe200078e023b */
[-C--:B------:R-:W-:Y:S01]  /*4470*/  LEA R184, P5, R65, R140.reuse, 0x2 ;  /* 0x0000008c41b87211 */ /* 0x080fe200078a10ff */
[----:B------:R-:W-:Y:S01]  /*4480*/  IMAD R7, R7, UR5, RZ ;  /* 0x0000000507077c24 */ /* 0x000fe2000f8e02ff */
[----:B------:R-:W-:Y:S01]  /*4490*/  LEA.HI.X.SX32 R163, R63, R5, 0x2, P3 ;  /* 0x000000053fa37211 */ /* 0x000fe200018f16ff */
[----:B------:R-:W-:Y:S01]  /*44a0*/  IMAD R63, R234, 0x2, R61 ;  /* 0x00000002ea3f7824 */ /* 0x000fe200078e023d */
[----:B------:R-:W-:-:S02]  /*44b0*/  LEA R188, P3, R67, R140, 0x2 ;  /* 0x0000008c43bc7211 */ /* 0x000fc400078610ff */
[-C--:B------:R-:W-:Y:S02]  /*44c0*/  LEA.HI.X.SX32 R185, R65, R5.reuse, 0x2, P5 ;  /* 0x0000000541b97211 */ /* 0x080fe400028f16ff */
[-C--:B------:R-:W-:Y:S02]  /*44d0*/  LEA R176, P5, R69, R140.reuse, 0x2 ;  /* 0x0000008c45b07211 */ /* 0x080fe400078a10ff */
[-C--:B------:R-:W-:Y:S02]  /*44e0*/  LEA.HI.X.SX32 R189, R67, R5.reuse, 0x2, P3 ;  /* 0x0000000543bd7211 */ /* 0x080fe400018f16ff */
[-C--:B------:R-:W-:Y:S02]  /*44f0*/  LEA R156, P3, R71, R140.reuse, 0x2 ;  /* 0x0000008c479c7211 */ /* 0x080fe400078610ff */
[----:B------:R-:W-:Y:S01]  /*4500*/  LEA.HI.X.SX32 R177, R69, R5, 0x2, P5 ;  /* 0x0000000545b17211 */ /* 0x000fe200028f16ff */
[----:B------:R-:W-:Y:S01]  /*4510*/  STL [R1+0x1dc], R189 ;  /* 0x0001dcbd01007387 */ /* 0x000fe20000100800 */
[----:B------:R-:W-:-:S02]  /*4520*/  LEA R196, P5, R73, R140, 0x2 ;  /* 0x0000008c49c47211 */ /* 0x000fc400078a10ff */
[-C--:B------:R-:W-:Y:S01]  /*4530*/  LEA.HI.X.SX32 R157, R71, R5.reuse, 0x2, P3 ;  /* 0x00000005479d7211 */ /* 0x080fe200018f16ff */
[----:B------:R-:W-:Y:S01]  /*4540*/  STL [R1+0x1d4], R212 ;  /* 0x0001d4d401007387 */ /* 0x000fe20000100800 */
[-C--:B------:R-:W-:Y:S02]  /*4550*/  LEA R190, P3, R75, R140.reuse, 0x2 ;  /* 0x0000008c4bbe7211 */ /* 0x080fe400078610ff */
[-C--:B------:R-:W-:Y:S01]  /*4560*/  LEA.HI.X.SX32 R197, R73, R5.reuse, 0x2, P5 ;  /* 0x0000000549c57211 */ /* 0x080fe200028f16ff */
[----:B------:R2:W-:Y:S01]  /*4570*/  STL [R1+0x1d8], R209 ;  /* 0x0001d8d101007387 */ /* 0x0005e20000100800 */
[-C--:B------:R-:W-:Y:S02]  /*4580*/  LEA R178, P5, R55, R140.reuse, 0x2 ;  /* 0x0000008c37b27211 */ /* 0x080fe400078a10ff */
[----:B------:R-:W-:Y:S02]  /*4590*/  LEA.HI.X.SX32 R191, R75, R5, 0x2, P3 ;  /* 0x000000054bbf7211 */ /* 0x000fe400018f16ff */
[----:B------:R-:W-:-:S02]  /*45a0*/  LEA R174, P3, R57, R140, 0x2 ;  /* 0x0000008c39ae7211 */ /* 0x000fc400078610ff */
[-C--:B------:R-:W-:Y:S01]  /*45b0*/  LEA.HI.X.SX32 R179, R55, R5.reuse, 0x2, P5 ;  /* 0x0000000537b37211 */ /* 0x080fe200028f16ff */
[C---:B------:R-:W-:Y:S01]  /*45c0*/  IMAD R55, R234.reuse, 0x2, R63 ;  /* 0x00000002ea377824 */ /* 0x040fe200078e023f */
[-C--:B------:R-:W-:Y:S02]  /*45d0*/  LEA R164, P5, R59, R140.reuse, 0x2 ;  /* 0x0000008c3ba47211 */ /* 0x080fe400078a10ff */
[-C--:B------:R-:W-:Y:S01]  /*45e0*/  LEA.HI.X.SX32 R175, R57, R5.reuse, 0x2, P3 ;  /* 0x0000000539af7211 */ /* 0x080fe200018f16ff */
[----:B------:R-:W-:Y:S01]  /*45f0*/  IMAD R54, R234, 0x2, R55 ;  /* 0x00000002ea367824 */ /* 0x000fe200078e0237 */
[-C--:B------:R-:W-:Y:S02]  /*4600*/  LEA R160, P3, R61, R140.reuse, 0x2 ;  /* 0x0000008c3da07211 */ /* 0x080fe400078610ff */
[----:B------:R-:W-:Y:S02]  /*4610*/  LEA.HI.X.SX32 R165, R59, R5, 0x2, P5 ;  /* 0x000000053ba57211 */ /* 0x000fe400028f16ff */
[----:B------:R-:W-:-:S02]  /*4620*/  LEA R148, P5, R63, R140, 0x2 ;  /* 0x0000008c3f947211 */ /* 0x000fc400078a10ff */
[-C--:B------:R-:W-:Y:S02]  /*4630*/  LEA.HI.X.SX32 R161, R61, R5.reuse, 0x2, P3 ;  /* 0x000000053da17211 */ /* 0x080fe400018f16ff */
[-C--:B------:R-:W-:Y:S02]  /*4640*/  LEA R146, P3, R55, R140.reuse, 0x2 ;  /* 0x0000008c37927211 */ /* 0x080fe400078610ff */
[-C--:B------:R-:W-:Y:S02]  /*4650*/  LEA.HI.X.SX32 R149, R63, R5.reuse, 0x2, P5 ;  /* 0x000000053f957211 */ /* 0x080fe400028f16ff */
[-C--:B------:R-:W-:Y:S02]  /*4660*/  LEA R142, P5, R54, R140.reuse, 0x2 ;  /* 0x0000008c368e7211 */ /* 0x080fe400078a10ff */
[----:B------:R-:W-:Y:S02]  /*4670*/  LEA.HI.X.SX32 R147, R55, R5, 0x2, P3 ;  /* 0x0000000537937211 */ /* 0x000fe400018f16ff */
[----:B------:R-:W-:-:S02]  /*4680*/  LEA R202, P3, R214, R140, 0x2 ;  /* 0x0000008cd6ca7211 */ /* 0x000fc400078610ff */
[----:B-1----:R-:W-:Y:S02]  /*4690*/  LOP3.LUT R88, R0, 0x22, RZ, 0xfc, !PT ;  /* 0x0000002200587812 */ /* 0x002fe400078efcff */
[----:B------:R-:W-:Y:S02]  /*46a0*/  ISETP.GE.AND P4, PT, R89, R4, PT ;  /* 0x000000045900720c */ /* 0x000fe40003f86270 */
[-C--:B------:R-:W-:Y:S02]  /*46b0*/  LEA.HI.X.SX32 R143, R54, R5.reuse, 0x2, P5 ;  /* 0x00000005368f7211 */ /* 0x080fe400028f16ff */
[----:B------:R-:W-:Y:S02]  /*46c0*/  LEA R166, P5, R213, R140, 0x2 ;  /* 0x0000008cd5a67211 */ /* 0x000fe400078a10ff */
[----:B------:R-:W-:Y:S02]  /*46d0*/  ISETP.NE.U32.AND P6, PT, R56, RZ, PT ;  /* 0x000000ff3800720c */ /* 0x000fe40003fc5070 */
[----:B------:R-:W-:-:S02]  /*46e0*/  LEA.HI.X.SX32 R203, R214, R5, 0x2, P3 ;  /* 0x00000005d6cb7211 */ /* 0x000fc400018f16ff */
[----:B------:R-:W-:Y:S02]  /*46f0*/  ISETP.NE.U32.AND P2, PT, R58, RZ, PT ;  /* 0x000000ff3a00720c */ /* 0x000fe40003f45070 */
[----:B------:R-:W-:Y:S02]  /*4700*/  SEL R56, R6, RZ, !P0 ;  /* 0x000000ff06387207 */ /* 0x000fe40004000000 */
[-C--:B------:R-:W-:Y:S02]  /*4710*/  ISETP.GE.AND P3, PT, R88, R4.reuse, PT ;  /* 0x000000045800720c */ /* 0x080fe40003f66270 */
[----:B------:R-:W-:Y:S02]  /*4720*/  SEL R58, R6, RZ, !P4 ;  /* 0x000000ff063a7207 */ /* 0x000fe40006000000 */
[----:B------:R-:W-:Y:S02]  /*4730*/  LEA.HI.X.SX32 R167, R213, R5, 0x2, P5 ;  /* 0x00000005d5a77211 */ /* 0x000fe400028f16ff */
[----:B------:R-:W-:-:S02]  /*4740*/  ISETP.GE.AND P5, PT, R205, R4, PT ;  /* 0x00000004cd00720c */ /* 0x000fc40003fa6270 */
[----:B------:R-:W-:Y:S01]  /*4750*/  ISETP.NE.U32.AND P0, PT, R56, RZ, PT ;  /* 0x000000ff3800720c */ /* 0x000fe20003f05070 */
[----:B------:R-:W-:Y:S01]  /*4760*/  @!PT LDS RZ, [RZ] ;  /* 0x00000000fffff984 */ /* 0x000fe20000000800 */
[----:B------:R-:W-:Y:S01]  /*4770*/  @!PT LDS RZ, [RZ] ;  /* 0x00000000fffff984 */ /* 0x000fe20000000800 */
[----:B------:R-:W-:Y:S01]  /*4780*/  @!PT LDS RZ, [RZ] ;  /* 0x00000000fffff984 */ /* 0x000fe20000000800 */
[----:B------:R-:W-:Y:S01]  /*4790*/  LDGSTS.E [R240+0x18000], desc[UR16][R202.64], P2 ;  /* 0x18000000caf07fae */ /* 0x000fe20009121850 */
[----:B------:R-:W-:Y:S02]  /*47a0*/  SEL R54, R6, RZ, !P3 ;  /* 0x000000ff06367207 */ /* 0x000fe40005800000 */
[----:B------:R-:W-:Y:S02]  /*47b0*/  ISETP.NE.U32.AND P4, PT, R58, RZ, PT ;  /* 0x000000ff3a00720c */ /* 0x000fe40003f85070 */
[----:B------:R-:W-:Y:S02]  /*47c0*/  SEL R55, R6, RZ, !P5 ;  /* 0x000000ff06377207 */ /* 0x000fe40006800000 */
[----:B------:R-:W-:Y:S02]  /*47d0*/  ISETP.NE.U32.AND P5, PT, R54, RZ, PT ;  /* 0x000000ff3600720c */ /* 0x000fe40003fa5070 */
[----:B------:R-:W-:-:S02]  /*47e0*/  LOP3.LUT R2, R0, 0x24, RZ, 0xfc, !PT ;  /* 0x0000002400027812 */ /* 0x000fc400078efcff */
[-C--:B------:R-:W-:Y:S01]  /*47f0*/  ISETP.GE.AND P3, PT, R204, R4.reuse, PT ;  /* 0x00000004cc00720c */ /* 0x080fe20003f66270 */
[----:B------:R-:W-:Y:S01]  /*4800*/  LDGSTS.E [R240+0x18008], desc[UR16][R166.64], P0 ;  /* 0x18008000a6f07fae */ /* 0x000fe20008121850 */
[----:B------:R-:W-:Y:S02]  /*4810*/  ISETP.GE.AND P2, PT, R2, R4, PT ;  /* 0x000000040200720c */ /* 0x000fe40003f46270 */
[----:B------:R-:W-:Y:S01]  /*4820*/  SEL R54, R6, RZ, !P3 ;  /* 0x000000ff06367207 */ /* 0x000fe20005800000 */
[----:B------:R-:W-:Y:S01]  /*4830*/  LDGSTS.E [R240+0x1a000], desc[UR16][R162.64], P4 ;  /* 0x1a000000a2f07fae */ /* 0x000fe2000a121850 */
[----:B------:R-:W-:Y:S02]  /*4840*/  ISETP.NE.U32.AND P3, PT, R55, RZ, PT ;  /* 0x000000ff3700720c */ /* 0x000fe40003f65070 */
[----:B------:R-:W-:Y:S01]  /*4850*/  LEA R150, P4, R210, R140, 0x2 ;  /* 0x0000008cd2967211 */ /* 0x000fe200078810ff */
[----:B------:R-:W-:Y:S01]  /*4860*/  LDGSTS.E [R240+0x1a008], desc[UR16][R184.64], P5 ;  /* 0x1a008000b8f07fae */ /* 0x000fe2000a921850 */
[----:B------:R-:W-:-:S02]  /*4870*/  SEL R55, R6, RZ, !P2 ;  /* 0x000000ff06377207 */ /* 0x000fc40005000000 */
[----:B------:R-:W-:Y:S02]  /*4880*/  LOP3.LUT R93, R0, 0x26, RZ, 0xfc, !PT ;  /* 0x00000026005d7812 */ /* 0x000fe400078efcff */
[----:B------:R-:W-:Y:S02]  /*4890*/  LEA R200, P5, R211, R140, 0x2 ;  /* 0x0000008cd3c87211 */ /* 0x000fe400078a10ff */
[----:B------:R-:W-:Y:S02]  /*48a0*/  ISETP.NE.U32.AND P2, PT, R54, RZ, PT ;  /* 0x000000ff3600720c */ /* 0x000fe40003f45070 */
[----:B------:R-:W-:Y:S02]  /*48b0*/  LOP3.LUT R154, R0, 0x8, RZ, 0xfc, !PT ;  /* 0x00000008009a7812 */ /* 0x000fe400078efcff */
[----:B------:R-:W-:Y:S02]  /*48c0*/  LEA.HI.X.SX32 R151, R210, R5, 0x2, P4 ;  /* 0x00000005d2977211 */ /* 0x000fe400020f16ff */
[----:B------:R-:W-:-:S02]  /*48d0*/  ISETP.NE.U32.AND P0, PT, R55, RZ, PT ;  /* 0x000000ff3700720c */ /* 0x000fc40003f05070 */
[-C--:B------:R-:W-:Y:S02]  /*48e0*/  ISETP.GE.AND P4, PT, R93, R4.reuse, PT ;  /* 0x000000045d00720c */ /* 0x080fe40003f86270 */
[----:B------:R-:W-:Y:S02]  /*48f0*/  LOP3.LUT R92, R3, 0x10, RZ, 0x3c, !PT ;  /* 0x00000010035c7812 */ /* 0x000fe400078e3cff */
[----:B------:R-:W-:Y:S02]  /*4900*/  LEA.HI.X.SX32 R201, R211, R5, 0x2, P5 ;  /* 0x00000005d3c97211 */ /* 0x000fe400028f16ff */
[----:B------:R-:W-:Y:S01]  /*4910*/  ISETP.GE.AND P5, PT, R154, R4, PT ;  /* 0x000000049a00720c */ /* 0x000fe20003fa6270 */
[----:B------:R-:W-:Y:S01]  /*4920*/  VIADD R230, R92, UR7 ;  /* 0x000000075ce67c36 */ /* 0x000fe20008000000 */
[----:B------:R-:W-:Y:S02]  /*4930*/  LOP3.LUT R91, R0, 0xa, RZ, 0xfc, !PT ;  /* 0x0000000a005b7812 */ /* 0x000fe400078efcff */
[----:B------:R-:W-:-:S02]  /*4940*/  SEL R54, R6, RZ, !P4 ;  /* 0x000000ff06367207 */ /* 0x000fc40006000000 */
[----:B------:R-:W-:Y:S01]  /*4950*/  SEL R55, R6, RZ, !P5 ;  /* 0x000000ff06377207 */ /* 0x000fe20006800000 */
[----:B------:R-:W-:Y:S01]  /*4960*/  LDGSTS.E [R230+0x18000], desc[UR16][R150.64], P3 ;  /* 0x1800000096e67fae */ /* 0x000fe20009921850 */
[----:B------:R-:W-:Y:S02]  /*4970*/  ISETP.GE.AND P4, PT, R91, R4, PT ;  /* 0x000000045b00720c */ /* 0x000fe40003f86270 */
[----:B------:R-:W-:Y:S01]  /*4980*/  ISETP.NE.U32.AND P5, PT, R54, RZ, PT ;  /* 0x000000ff3600720c */ /* 0x000fe20003fa5070 */
[----:B------:R-:W-:Y:S01]  /*4990*/  LDGSTS.E [R230+0x18008], desc[UR16][R200.64], P2 ;  /* 0x18008000c8e67fae */ /* 0x000fe20009121850 */
[----:B------:R-:W-:Y:S02]  /*49a0*/  LOP3.LUT R2, R0, 0x28, RZ, 0xfc, !PT ;  /* 0x0000002800027812 */ /* 0x000fe400078efcff */
[----:B------:R-:W-:Y:S01]  /*49b0*/  SEL R54, R6, RZ, !P4 ;  /* 0x000000ff06367207 */ /* 0x000fe20006000000 */
[----:B------:R1:W-:Y:S01]  /*49c0*/  LDGSTS.E [R230+0x1a000], desc[UR16][R188.64], P0 ;  /* 0x1a000000bce67fae */ /* 0x0003e20008121850 */
[----:B------:R-:W-:-:S02]  /*49d0*/  ISETP.NE.U32.AND P4, PT, R55, RZ, PT ;  /* 0x000000ff3700720c */ /* 0x000fc40003f85070 */
[----:B------:R-:W-:Y:S02]  /*49e0*/  ISETP.GE.AND P3, PT, R2, R4, PT ;  /* 0x000000040200720c */ /* 0x000fe40003f66270 */
[----:B------:R-:W-:Y:S02]  /*49f0*/  LEA R170, P0, R212, R140, 0x2 ;  /* 0x0000008cd4aa7211 */ /* 0x000fe400078010ff */
[C---:B------:R-:W-:Y:S01]  /*4a00*/  LOP3.LUT R2, R0.reuse, 0x2a, RZ, 0xfc, !PT ;  /* 0x0000002a00027812 */ /* 0x040fe200078efcff */
[----:B------:R-:W-:Y:S01]  /*4a10*/  LDGSTS.E [R230+0x1a008], desc[UR16][R176.64], P5 ;  /* 0x1a008000b0e67fae */ /* 0x000fe2000a921850 */
[----:B------:R-:W-:Y:S02]  /*4a20*/  LOP3.LUT R91, R0, 0x2c, RZ, 0xfc, !PT ;  /* 0x0000002c005b7812 */ /* 0x000fe400078efcff */
[----:B------:R-:W-:Y:S02]  /*4a30*/  LOP3.LUT R91, R3, 0x20, RZ, 0x3c, !PT ;  /* 0x00000020035b7812 */ /* 0x000fe400078e3cff */
[----:B------:R-:W-:-:S02]  /*4a40*/  LEA.HI.X.SX32 R171, R212, R5, 0x2, P0 ;  /* 0x00000005d4ab7211 */ /* 0x000fc400000f16ff */
[----:B------:R-:W-:Y:S01]  /*4a50*/  ISETP.GE.AND P0, PT, R2, R4, PT ;  /* 0x000000040200720c */ /* 0x000fe20003f06270 */
[----:B------:R-:W-:Y:S01]  /*4a60*/  VIADD R219, R91, UR7 ;  /* 0x000000075bdb7c36 */ /* 0x000fe20008000000 */
[----:B------:R-:W-:Y:S02]  /*4a70*/  SEL R55, R6, RZ, !P3 ;  /* 0x000000ff06377207 */ /* 0x000fe40005800000 */
[----:B------:R-:W-:Y:S02]  /*4a80*/  ISETP.NE.U32.AND P2, PT, R54, RZ, PT ;  /* 0x000000ff3600720c */ /* 0x000fe40003f45070 */
[----:B------:R-:W-:Y:S01]  /*4a90*/  LEA R192, P5, R209, R140, 0x2 ;  /* 0x0000008cd1c07211 */ /* 0x000fe200078a10ff */
[----:B------:R-:W-:Y:S01]  /*4aa0*/  LDGSTS.E [R219+0x18000], desc[UR16][R170.64], P4 ;  /* 0x18000000aadb7fae */ /* 0x000fe2000a121850 */
[----:B------:R-:W-:Y:S02]  /*4ab0*/  SEL R54, R6, RZ, !P0 ;  /* 0x000000ff06367207 */ /* 0x000fe40004000000 */
[----:B------:R-:W-:-:S02]  /*4ac0*/  ISETP.NE.U32.AND P3, PT, R55, RZ, PT ;  /* 0x000000ff3700720c */ /* 0x000fc40003f65070 */
[----:B------:R-:W-:Y:S02]  /*4ad0*/  LEA.HI.X.SX32 R193, R209, R5, 0x2, P5 ;  /* 0x00000005d1c17211 */ /* 0x000fe400028f16ff */
[----:B------:R-:W-:Y:S02]  /*4ae0*/  ISETP.NE.U32.AND P4, PT, R54, RZ, PT ;  /* 0x000000ff3600720c */ /* 0x000fe40003f85070 */
[----:B--2---:R-:W-:Y:S01]  /*4af0*/  LEA.HI R209, R9, 0xe, RZ, 0x1a ;  /* 0x0000000e09d17811 */ /* 0x004fe200078fd0ff */
[----:B------:R-:W-:Y:S01]  /*4b00*/  LDGSTS.E [R219+0x18008], desc[UR16][R192.64], P2 ;  /* 0x18008000c0db7fae */ /* 0x000fe20009121850 */
[C---:B------:R-:W-:Y:S02]  /*4b10*/  LOP3.LUT R92, R0.reuse, 0xc, RZ, 0xfc, !PT ;  /* 0x0000000c005c7812 */ /* 0x040fe400078efcff */
[----:B------:R-:W-:Y:S01]  /*4b20*/  LOP3.LUT R212, R0, 0x2c, RZ, 0xfc, !PT ;  /* 0x0000002c00d47812 */ /* 0x000fe200078efcff */
[----:B------:R-:W-:Y:S01]  /*4b30*/  IMAD R95, R209, R234, RZ ;  /* 0x000000ead15f7224 */ /* 0x000fe200078e02ff */
[-C--:B------:R-:W-:Y:S01]  /*4b40*/  ISETP.GE.AND P5, PT, R92, R4.reuse, PT ;  /* 0x000000045c00720c */ /* 0x080fe20003fa6270 */
[----:B------:R-:W-:Y:S01]  /*4b50*/  LDGSTS.E [R219+0x1a000], desc[UR16][R156.64], P3 ;  /* 0x1a0000009cdb7fae */ /* 0x000fe20009921850 */
[----:B------:R-:W-:Y:S01]  /*4b60*/  LOP3.LUT R213, R0, 0x10, RZ, 0xfc, !PT ;  /* 0x0000001000d57812 */ /* 0x000fe200078efcff */
[----:B------:R-:W-:Y:S01]  /*4b70*/  IMAD.SHL.U32 R92, R95, 0x4, RZ ;  /* 0x000000045f5c7824 */ /* 0x000fe200078e00ff */
[----:B------:R-:W-:Y:S01]  /*4b80*/  ISETP.GE.AND P0, PT, R212, R4, PT ;  /* 0x00000004d400720c */ /* 0x000fe20003f06270 */
[----:B------:R-:W-:Y:S01]  /*4b90*/  LDGSTS.E [R219+0x1a008], desc[UR16][R196.64], P4 ;  /* 0x1a008000c4db7fae */ /* 0x000fe2000a121850 */
[----:B------:R-:W-:-:S02]  /*4ba0*/  SEL R55, R6, RZ, !P5 ;  /* 0x000000ff06377207 */ /* 0x000fc40006800000 */
[----:B------:R-:W-:Y:S01]  /*4bb0*/  ISETP.GE.AND P5, PT, R213, R4, PT ;  /* 0x00000004d500720c */ /* 0x000fe20003fa6270 */
[----:B------:R2:W-:Y:S01]  /*4bc0*/  STL [R1+0x4], R92 ;  /* 0x0000045c01007387 */ /* 0x0005e20000100800 */
[----:B------:R-:W-:Y:S02]  /*4bd0*/  IADD3 R194, P4, R92, R140, RZ ;  /* 0x0000008c5cc27210 */ /* 0x000fe40007f9e0ff */
[----:B------:R-:W-:Y:S02]  /*4be0*/  LOP3.LUT R93, R0, 0x30, RZ, 0xfc, !PT ;  /* 0x00000030005d7812 */ /* 0x000fe400078efcff */
[C---:B------:R-:W-:Y:S02]  /*4bf0*/  SEL R54, R6.reuse, RZ, !P0 ;  /* 0x000000ff06367207 */ /* 0x040fe40004000000 */
[----:B------:R-:W-:Y:S02]  /*4c00*/  ISETP.NE.U32.AND P0, PT, R55, RZ, PT ;  /* 0x000000ff3700720c */ /* 0x000fe40003f05070 */
[----:B------:R-:W-:-:S02]  /*4c10*/  SEL R55, R6, RZ, !P5 ;  /* 0x000000ff06377207 */ /* 0x000fc40006800000 */
[----:B------:R-:W-:Y:S02]  /*4c20*/  LEA.HI.X.SX32 R195, R95, R5, 0x2, P4 ;  /* 0x000000055fc37211 */ /* 0x000fe400020f16ff */
[----:B------:R-:W-:Y:S02]  /*4c30*/  ISETP.GE.AND P4, PT, R93, R4, PT ;  /* 0x000000045d00720c */ /* 0x000fe40003f86270 */
[----:B------:R-:W-:Y:S02]  /*4c40*/  ISETP.NE.U32.AND P2, PT, R54, RZ, PT ;  /* 0x000000ff3600720c */ /* 0x000fe40003f45070 */
[----:B------:R-:W-:Y:S02]  /*4c50*/  LOP3.LUT R91, R0, 0x14, RZ, 0xfc, !PT ;  /* 0x00000014005b7812 */ /* 0x000fe400078efcff */
[----:B------:R-:W-:Y:S02]  /*4c60*/  LEA.HI R211, R9, 0x2e, RZ, 0x1a ;  /* 0x0000002e09d37811 */ /* 0x000fe400078fd0ff */
[----:B--2---:R-:W-:-:S02]  /*4c70*/  LOP3.LUT R92, R3, 0x30, RZ, 0x3c, !PT ;  /* 0x00000030035c7812 */ /* 0x004fc400078e3cff */
[----:B------:R-:W-:Y:S02]  /*4c80*/  ISETP.NE.U32.AND P5, PT, R55, RZ, PT ;  /* 0x000000ff3700720c */ /* 0x000fe40003fa5070 */
[----:B------:R-:W-:Y:S01]  /*4c90*/  LEA R198, P3, R208, R140, 0x2 ;  /* 0x0000008cd0c67211 */ /* 0x000fe200078610ff */
[----:B------:R-:W-:Y:S01]  /*4ca0*/  VIADD R220, R92, UR7 ;  /* 0x000000075cdc7c36 */ /* 0x000fe20008000000 */
[----:B------:R-:W-:Y:S02]  /*4cb0*/  SEL R55, R6, RZ, !P4 ;  /* 0x000000ff06377207 */ /* 0x000fe40006000000 */
[----:B------:R-:W-:Y:S01]  /*4cc0*/  ISETP.GE.AND P4, PT, R91, R4, PT ;  /* 0x000000045b00720c */ /* 0x000fe20003f86270 */
[----:B------:R-:W-:Y:S01]  /*4cd0*/  IMAD R91, R211, R234, RZ ;  /* 0x000000ead35b7224 */ /* 0x000fe200078e02ff */
[----:B------:R-:W-:Y:S02]  /*4ce0*/  LEA.HI.X.SX32 R199, R208, R5, 0x2, P3 ;  /* 0x00000005d0c77211 */ /* 0x000fe400018f16ff */
[C---:B------:R-:W-:Y:S01]  /*4cf0*/  LOP3.LUT R96, R0.reuse, 0x12, RZ, 0xfc, !PT ;  /* 0x0000001200607812 */ /* 0x040fe200078efcff */
[----:B------:R-:W-:Y:S01]  /*4d00*/  IMAD.SHL.U32 R250, R91, 0x4, RZ ;  /* 0x000000045bfa7824 */ /* 0x000fe200078e00ff */
[----:B------:R-:W-:Y:S01]  /*4d10*/  LOP3.LUT R214, R0, 0x32, RZ, 0xfc, !PT ;  /* 0x0000003200d67812 */ /* 0x000fe200078efcff */
[----:B------:R-:W-:Y:S01]  /*4d20*/  LDGSTS.E [R220+0x18000], desc[UR16][R198.64], P0 ;  /* 0x18000000c6dc7fae */ /* 0x000fe20008121850 */
[----:B------:R-:W-:-:S02]  /*4d30*/  ISETP.GE.AND P3, PT, R96, R4, PT ;  /* 0x000000046000720c */ /* 0x000fc40003f66270 */
[----:B------:R-:W-:Y:S01]  /*4d40*/  LOP3.LUT R96, R0, 0x16, RZ, 0xfc, !PT ;  /* 0x0000001600607812 */ /* 0x000fe200078efcff */
[----:B------:R-:W-:Y:S01]  /*4d50*/  LDGSTS.E [R220+0x18008], desc[UR16][R194.64], P1 ;  /* 0x18008000c2dc7fae */ /* 0x000fe20008921850 */
[----:B------:R-:W-:Y:S02]  /*4d60*/  SEL R54, R6, RZ, !P3 ;  /* 0x000000ff06367207 */ /* 0x000fe40005800000 */
[----:B------:R-:W-:Y:S01]  /*4d70*/  ISETP.GE.AND P3, PT, R214, R4, PT ;  /* 0x00000004d600720c */ /* 0x000fe20003f66270 */
[----:B------:R-:W-:Y:S01]  /*4d80*/  LDGSTS.E [R220+0x1a000], desc[UR16][R190.64], P2 ;  /* 0x1a000000bedc7fae */ /* 0x000fe20009121850 */
[----:B------:R-:W-:Y:S02]  /*4d90*/  IADD3 R186, P2, R250, R140, RZ ;  /* 0x0000008cfaba7210 */ /* 0x000fe40007f5e0ff */
[----:B------:R-:W-:Y:S02]  /*4da0*/  ISETP.NE.U32.AND P0, PT, R54, RZ, PT ;  /* 0x000000ff3600720c */ /* 0x000fe40003f05070 */
[----:B------:R-:W-:-:S02]  /*4db0*/  LEA.HI.X.SX32 R187, R91, R5, 0x2, P2 ;  /* 0x000000055bbb7211 */ /* 0x000fc400010f16ff */
[-C--:B------:R-:W-:Y:S02]  /*4dc0*/  IADD3 R182, P2, R217, R140.reuse, RZ ;  /* 0x0000008cd9b67210 */ /* 0x080fe40007f5e0ff */
[----:B------:R-:W-:Y:S01]  /*4dd0*/  SEL R54, R6, RZ, !P3 ;  /* 0x000000ff06367207 */ /* 0x000fe20005800000 */
[----:B------:R-:W-:Y:S01]  /*4de0*/  LDGSTS.E [R220+0x1a008], desc[UR16][R186.64], P6 ;  /* 0x1a008000badc7fae */ /* 0x000fe2000b121850 */
[----:B------:R-:W-:Y:S02]  /*4df0*/  ISETP.NE.U32.AND P3, PT, R55, RZ, PT ;  /* 0x000000ff3700720c */ /* 0x000fe40003f65070 */
[----:B------:R-:W-:Y:S02]  /*4e00*/  IADD3 R180, P6, R216, R140, RZ ;  /* 0x0000008cd8b47210 */ /* 0x000fe40007fde0ff */
[----:B------:R-:W-:Y:S02]  /*4e10*/  LOP3.LUT R93, R3, 0x40, RZ, 0x3c, !PT ;  /* 0x00000040035d7812 */ /* 0x000fe400078e3cff */
[----:B------:R-:W-:-:S02]  /*4e20*/  SEL R55, R6, RZ, !P4 ;  /* 0x000000ff06377207 */ /* 0x000fc40006000000 */
[----:B------:R-:W-:Y:S01]  /*4e30*/  LOP3.LUT R95, R0, 0x34, RZ, 0xfc, !PT ;  /* 0x00000034005f7812 */ /* 0x000fe200078efcff */
[----:B------:R-:W-:Y:S01]  /*4e40*/  VIADD R221, R93, UR7 ;  /* 0x000000075ddd7c36 */ /* 0x000fe20008000000 */
[-C--:B------:R-:W-:Y:S01]  /*4e50*/  LEA.HI.X.SX32 R183, R225, R5.reuse, 0x2, P2 ;  /* 0x00000005e1b77211 */ /* 0x080fe200010f16ff */
[----:B------:R-:W-:Y:S01]  /*4e60*/  IMAD R93, R14, UR5, RZ ;  /* 0x000000050e5d7c24 */ /* 0x000fe2000f8e02ff */
[-C--:B------:R-:W-:Y:S01]  /*4e70*/  ISETP.GE.AND P2, PT, R96, R4.reuse, PT ;  /* 0x000000046000720c */ /* 0x080fe20003f46270 */
[----:B------:R-:W-:Y:S01]  /*4e80*/  IMAD R96, R47, UR5, RZ ;  /* 0x000000052f607c24 */ /* 0x000fe2000f8e02ff */
[----:B------:R-:W-:Y:S01]  /*4e90*/  LEA.HI.X.SX32 R181, R224, R5, 0x2, P6 ;  /* 0x00000005e0b57211 */ /* 0x000fe200030f16ff */
[----:B------:R-:W-:Y:S01]  /*4ea0*/  LDGSTS.E [R221+0x18000], desc[UR16][R182.64], P5 ;  /* 0x18000000b6dd7fae */ /* 0x000fe2000a921850 */
[----:B------:R-:W-:Y:S02]  /*4eb0*/  ISETP.NE.U32.AND P4, PT, R55, RZ, PT ;  /* 0x000000ff3700720c */ /* 0x000fe40003f85070 */
[----:B------:R-:W-:Y:S01]  /*4ec0*/  ISETP.GE.AND P6, PT, R95, R4, PT ;  /* 0x000000045f00720c */ /* 0x000fe20003fc6270 */
[----:B------:R-:W-:Y:S01]  /*4ed0*/  LDGSTS.E [R221+0x18008], desc[UR16][R180.64], P0 ;  /* 0x18008000b4dd7fae */ /* 0x000fe20008121850 */
[----:B------:R-:W-:Y:S01]  /*4ee0*/  LOP3.LUT R92, R0, 0x36, RZ, 0xfc, !PT ;  /* 0x00000036005c7812 */ /* 0x000fe200078efcff */
[----:B------:R-:W-:Y:S01]  /*4ef0*/  IMAD R95, R15, UR5, RZ ;  /* 0x000000050f5f7c24 */ /* 0x000fe2000f8e02ff */
[----:B------:R-:W-:Y:S01]  /*4f00*/  SEL R55, R6, RZ, !P2 ;  /* 0x000000ff06377207 */ /* 0x000fe20005000000 */
[----:B------:R-:W-:Y:S01]  /*4f10*/  LDGSTS.E [R221+0x1a000], desc[UR16][R178.64], P3 ;  /* 0x1a000000b2dd7fae */ /* 0x000fe20009921850 */
[----:B------:R-:W-:-:S02]  /*4f20*/  LOP3.LUT R91, R0, 0x18, RZ, 0xfc, !PT ;  /* 0x00000018005b7812 */ /* 0x000fc400078efcff */
[----:B------:R-:W-:Y:S02]  /*4f30*/  ISETP.NE.U32.AND P1, PT, R54, RZ, PT ;  /* 0x000000ff3600720c */ /* 0x000fe40003f25070 */
[----:B------:R-:W-:Y:S02]  /*4f40*/  SEL R54, R6, RZ, !P6 ;  /* 0x000000ff06367207 */ /* 0x000fe40007000000 */
[-C--:B------:R-:W-:Y:S02]  /*4f50*/  ISETP.GE.AND P2, PT, R92, R4.reuse, PT ;  /* 0x000000045c00720c */ /* 0x080fe40003f46270 */
[----:B------:R-:W-:Y:S02]  /*4f60*/  ISETP.NE.U32.AND P6, PT, R55, RZ, PT ;  /* 0x000000ff3700720c */ /* 0x000fe40003fc5070 */
[----:B------:R-:W-:Y:S02]  /*4f70*/  ISETP.GE.AND P5, PT, R91, R4, PT ;  /* 0x000000045b00720c */ /* 0x000fe40003fa6270 */
[----:B------:R-:W-:-:S02]  /*4f80*/  LOP3.LUT R91, R3, 0x50, RZ, 0x3c, !PT ;  /* 0x00000050035b7812 */ /* 0x000fc400078e3cff */
[----:B------:R-:W-:Y:S01]  /*4f90*/  IADD3 R172, P3, R215, R140, RZ ;  /* 0x0000008cd7ac7210 */ /* 0x000fe20007f7e0ff */
[----:B------:R-:W-:Y:S01]  /*4fa0*/  LDGSTS.E [R221+0x1a008], desc[UR16][R174.64], P1 ;  /* 0x1a008000aedd7fae */ /* 0x000fe20008921850 */
[----:B------:R-:W-:Y:S01]  /*4fb0*/  SEL R55, R6, RZ, !P2 ;  /* 0x000000ff06377207 */ /* 0x000fe20005000000 */
[----:B------:R-:W-:Y:S01]  /*4fc0*/  VIADD R222, R91, UR7 ;  /* 0x000000075bde7c36 */ /* 0x000fe20008000000 */
[----:B------:R-:W-:Y:S02]  /*4fd0*/  ISETP.NE.U32.AND P2, PT, R54, RZ, PT ;  /* 0x000000ff3600720c */ /* 0x000fe40003f45070 */
[----:B------:R-:W-:Y:S02]  /*4fe0*/  LEA.HI.X.SX32 R173, R223, R5, 0x2, P3 ;  /* 0x00000005dfad7211 */ /* 0x000fe400018f16ff */
[C---:B------:R-:W-:Y:S02]  /*4ff0*/  LOP3.LUT R91, R0.reuse, 0x38, RZ, 0xfc, !PT ;  /* 0x00000038005b7812 */ /* 0x040fe400078efcff */
[----:B------:R-:W-:Y:S01]  /*5000*/  LOP3.LUT R92, R0, 0x1a, RZ, 0xfc, !PT ;  /* 0x0000001a005c7812 */ /* 0x000fe200078efcff */
[----:B------:R-:W-:Y:S01]  /*5010*/  LDGSTS.E [R222+0x18000], desc[UR16][R172.64], P4 ;  /* 0x18000000acde7fae */ /* 0x000fe2000a121850 */
[----:B------:R-:W-:-:S02]  /*5020*/  SEL R54, R6, RZ, !P5 ;  /* 0x000000ff06367207 */ /* 0x000fc40006800000 */
[----:B------:R-:W-:Y:S01]  /*5030*/  LEA.HI R210, R9, 0x1e, RZ, 0x1a ;  /* 0x0000001e09d27811 */ /* 0x000fe200078fd0ff */
[----:B------:R-:W-:Y:S01]  /*5040*/  LDGSTS.E [R222+0x18008], desc[UR16][R168.64], P6 ;  /* 0x18008000a8de7fae */ /* 0x000fe2000b121850 */
[-C--:B------:R-:W-:Y:S02]  /*5050*/  ISETP.GE.AND P6, PT, R91, R4.reuse, PT ;  /* 0x000000045b00720c */ /* 0x080fe40003fc6270 */
[----:B------:R-:W-:Y:S01]  /*5060*/  LEA.HI R155, R9, 0x3e, RZ, 0x1a ;  /* 0x0000003e099b7811 */ /* 0x000fe200078fd0ff */
[----:B------:R-:W-:Y:S01]  /*5070*/  LDGSTS.E [R222+0x1a000], desc[UR16][R164.64], P2 ;  /* 0x1a000000a4de7fae */ /* 0x000fe20009121850 */
[----:B------:R-:W-:Y:S02]  /*5080*/  ISETP.GE.AND P4, PT, R92, R4, PT ;  /* 0x000000045c00720c */ /* 0x000fe40003f86270 */
[----:B------:R-:W-:Y:S02]  /*5090*/  LOP3.LUT R91, R0, 0x3c, RZ, 0xfc, !PT ;  /* 0x0000003c005b7812 */ /* 0x000fe400078efcff */
[----:B------:R-:W-:-:S02]  /*50a0*/  ISETP.NE.U32.AND P0, PT, R55, RZ, PT ;  /* 0x000000ff3700720c */ /* 0x000fc40003f05070 */
[----:B------:R-:W-:Y:S02]  /*50b0*/  LOP3.LUT R9, R0, 0x3a, RZ, 0xfc, !PT ;  /* 0x0000003a00097812 */ /* 0x000fe400078efcff */
[----:B------:R-:W-:Y:S02]  /*50c0*/  ISETP.NE.U32.AND P5, PT, R54, RZ, PT ;  /* 0x000000ff3600720c */ /* 0x000fe40003fa5070 */
[----:B------:R-:W-:Y:S02]  /*50d0*/  SEL R55, R6, RZ, !P4 ;  /* 0x000000ff06377207 */ /* 0x000fe40006000000 */
[-C--:B------:R-:W-:Y:S02]  /*50e0*/  ISETP.GE.AND P2, PT, R91, R4.reuse, PT ;  /* 0x000000045b00720c */ /* 0x080fe40003f46270 */
[----:B------:R-:W-:Y:S02]  /*50f0*/  ISETP.GE.AND P4, PT, R9, R4, PT ;  /* 0x000000040900720c */ /* 0x000fe40003f86270 */
[----:B------:R-:W-:Y:S01]  /*5100*/  LOP3.LUT R91, R3, 0x60, RZ, 0x3c, !PT ;  /* 0x00000060035b7812 */ /* 0x000fe200078e3cff */
[----:B------:R-:W-:Y:S01]  /*5110*/  LDGSTS.E [R222+0x1a008], desc[UR16][R160.64], P0 ;  /* 0x1a008000a0de7fae */ /* 0x000fe20008121850 */
[----:B------:R-:W-:-:S02]  /*5120*/  LOP3.LUT R92, R0, 0x1c, RZ, 0xfc, !PT ;  /* 0x0000001c005c7812 */ /* 0x000fc400078efcff */
[----:B------:R-:W-:Y:S01]  /*5130*/  ISETP.GE.AND P3, PT, R155, R4, PT ;  /* 0x000000049b00720c */ /* 0x000fe20003f66270 */
[----:B------:R-:W-:Y:S01]  /*5140*/  VIADD R226, R91, UR7 ;  /* 0x000000075be27c36 */ /* 0x000fe20008000000 */
[C---:B------:R-:W-:Y:S01]  /*5150*/  SEL R54, R6.reuse, RZ, !P6 ;  /* 0x000000ff06367207 */ /* 0x040fe20007000000 */
[----:B------:R-:W-:Y:S01]  /*5160*/  IMAD R91, R155, R234, RZ ;  /* 0x000000ea9b5b7224 */ /* 0x000fe200078e02ff */
[----:B------:R-:W-:Y:S02]  /*5170*/  SEL R9, R6, RZ, !P4 ;  /* 0x000000ff06097207 */ /* 0x000fe40006000000 */
[-C--:B------:R-:W-:Y:S01]  /*5180*/  ISETP.GE.AND P1, PT, R210, R4.reuse, PT ;  /* 0x00000004d200720c */ /* 0x080fe20003f26270 */
[----:B------:R-:W-:Y:S01]  /*5190*/  LDGSTS.E [R226+0x18000], desc[UR16][R158.64], P5 ;  /* 0x180000009ee27fae */ /* 0x000fe2000a921850 */
[-C--:B------:R-:W-:Y:S01]  /*51a0*/  ISETP.GE.AND P6, PT, R94, R4.reuse, PT ;  /* 0x000000045e00720c */ /* 0x080fe20003fc6270 */
[----:B------:R-:W-:Y:S01]  /*51b0*/  IMAD.SHL.U32 R248, R91, 0x4, RZ ;  /* 0x000000045bf87824 */ /* 0x000fe200078e00ff */
[----:B------:R-:W-:Y:S01]  /*51c0*/  ISETP.GE.AND P4, PT, R92, R4, PT ;  /* 0x000000045c00720c */ /* 0x000fe20003f86270 */
[----:B------:R-:W-:Y:S01]  /*51d0*/  IMAD R92, R210, R234, RZ ;  /* 0x000000ead25c7224 */ /* 0x000fe200078e02ff */
[----:B------:R-:W-:-:S02]  /*51e0*/  SEL R4, R6, RZ, !P3 ;  /* 0x000000ff06047207 */ /* 0x000fc40005800000 */
[----:B------:R-:W-:Y:S01]  /*51f0*/  ISETP.NE.U32.AND P3, PT, R55, RZ, PT ;  /* 0x000000ff3700720c */ /* 0x000fe20003f65070 */
[----:B------:R-:W-:Y:S01]  /*5200*/  IMAD.SHL.U32 R252, R92, 0x4, RZ ;  /* 0x000000045cfc7824 */ /* 0x000fe200078e00ff */
[----:B------:R-:W-:Y:S02]  /*5210*/  ISETP.NE.U32.AND P0, PT, R4, RZ, PT ;  /* 0x000000ff0400720c */ /* 0x000fe40003f05070 */
[----:B------:R-:W-:Y:S02]  /*5220*/  ISETP.NE.U32.AND P5, PT, R54, RZ, PT ;  /* 0x000000ff3600720c */ /* 0x000fe40003fa5070 */
[C---:B------:R-:W-:Y:S02]  /*5230*/  SEL R4, R6.reuse, RZ, !P4 ;  /* 0x000000ff06047207 */ /* 0x040fe40006000000 */
[----:B------:R-:W-:Y:S02]  /*5240*/  ISETP.NE.U32.AND P4, PT, R9, RZ, PT ;  /* 0x000000ff0900720c */ /* 0x000fe40003f85070 */
[----:B------:R-:W-:-:S02]  /*5250*/  SEL R56, R6, RZ, !P1 ;  /* 0x000000ff06387207 */ /* 0x000fc40004800000 */
[C---:B------:R-:W-:Y:S01]  /*5260*/  SEL R55, R6.reuse, RZ, !P6 ;  /* 0x000000ff06377207 */ /* 0x040fe20007000000 */
[----:B------:R-:W-:Y:S01]  /*5270*/  LDGSTS.E [R226+0x18008], desc[UR16][R152.64], P3 ;  /* 0x1800800098e27fae */ /* 0x000fe20009921850 */
[----:B------:R-:W-:Y:S02]  /*5280*/  SEL R6, R6, RZ, !P2 ;  /* 0x000000ff06067207 */ /* 0x000fe40005000000 */
[----:B------:R-:W-:Y:S01]  /*5290*/  ISETP.NE.U32.AND P2, PT, R4, RZ, PT ;  /* 0x000000ff0400720c */ /* 0x000fe20003f45070 */
[----:B------:R-:W-:Y:S01]  /*52a0*/  LDGSTS.E [R226+0x1a000], desc[UR16][R148.64], P5 ;  /* 0x1a00000094e27fae */ /* 0x000fe2000a921850 */
[----:B------:R-:W-:Y:S02]  /*52b0*/  ISETP.NE.U32.AND P1, PT, R56, RZ, PT ;  /* 0x000000ff3800720c */ /* 0x000fe40003f25070 */
[----:B------:R-:W-:Y:S01]  /*52c0*/  ISETP.NE.U32.AND P3, PT, R6, RZ, PT ;  /* 0x000000ff0600720c */ /* 0x000fe20003f65070 */
[----:B------:R-:W-:Y:S01]  /*52d0*/  IMAD R6, R94, R235, RZ ;  /* 0x000000eb5e067224 */ /* 0x000fe200078e02ff */
[----:B------:R-:W-:Y:S01]  /*52e0*/  LOP3.LUT R9, R3, 0x70, RZ, 0x3c, !PT ;  /* 0x0000007003097812 */ /* 0x000fe200078e3cff */
[----:B------:R-:W-:Y:S01]  /*52f0*/  LDGSTS.E [R226+0x1a008], desc[UR16][R146.64], P4 ;  /* 0x1a00800092e27fae */ /* 0x000fe2000a121850 */
[-C--:B------:R-:W-:Y:S01]  /*5300*/  IADD3 R138, P5, R252, R140.reuse, RZ ;  /* 0x0000008cfc8a7210 */ /* 0x080fe20007fbe0ff */
[----:B------:R-:W-:Y:S01]  /*5310*/  IMAD.SHL.U32 R4, R6, 0x4, RZ ;  /* 0x0000000406047824 */ /* 0x000fe200078e00ff */
[----:B------:R-:W-:Y:S01]  /*5320*/  IADD3 R140, P4, R248, R140, RZ ;  /* 0x0000008cf88c7210 */ /* 0x000fe20007f9e0ff */
[----:B------:R-:W-:Y:S01]  /*5330*/  VIADD R218, R9, UR7 ;  /* 0x0000000709da7c36 */ /* 0x000fe20008000000 */
[-C--:B------:R-:W-:Y:S01]  /*5340*/  LEA.HI.X.SX32 R139, R92, R5.reuse, 0x2, P5 ;  /* 0x000000055c8b7211 */ /* 0x080fe200028f16ff */
[----:B------:R-:W-:Y:S01]  /*5350*/  IMAD R92, R51, UR5, RZ ;  /* 0x00000005335c7c24 */ /* 0x000fe2000f8e02ff */
[----:B------:R-:W-:Y:S01]  /*5360*/  LEA.HI.X.SX32 R141, R91, R5, 0x2, P4 ;  /* 0x000000055b8d7211 */ /* 0x000fe200020f16ff */
[----:B------:R-:W-:Y:S01]  /*5370*/  IMAD R91, R10, UR5, RZ ;  /* 0x000000050a5b7c24 */ /* 0x000fe2000f8e02ff */
[----:B------:R-:W-:Y:S01]  /*5380*/  ISETP.GE.AND P4, PT, R90, UR4, PT ;  /* 0x000000045a007c0c */ /* 0x000fe2000bf86270 */
[----:B------:R-:W-:Y:S01]  /*5390*/  LDGSTS.E [R218+0x18000], desc[UR16][R144.64], P2 ;  /* 0x1800000090da7fae */ /* 0x000fe20009121850 */
[----:B------:R-:W-:Y:S01]  /*53a0*/  IMAD R90, R53, UR5, RZ ;  /* 0x00000005355a7c24 */ /* 0x000fe2000f8e02ff */
[----:B------:R-:W-:Y:S01]  /*53b0*/  IADD3 R136, P2, R4, UR10, RZ ;  /* 0x0000000a04887c10 */ /* 0x000fe2000ff5e0ff */
[----:B------:R-:W-:Y:S01]  /*53c0*/  IMAD R94, R49, UR5, RZ ;  /* 0x00000005315e7c24 */ /* 0x000fe2000f8e02ff */
[----:B------:R-:W-:Y:S01]  /*53d0*/  LDGSTS.E [R218+0x18008], desc[UR16][R138.64], P1 ;  /* 0x180080008ada7fae */ /* 0x000fe20008921850 */
[----:B------:R-:W-:Y:S01]  /*53e0*/  ISETP.GE.AND P5, PT, R0, UR4, PT ;  /* 0x0000000400007c0c */ /* 0x000fe2000bfa6270 */
[----:B------:R-:W-:Y:S01]  /*53f0*/  IMAD R0, R43, UR5, RZ ;  /* 0x000000052b007c24 */ /* 0x000fe2000f8e02ff */
[----:B------:R-:W-:Y:S01]  /*5400*/  LEA.HI.X.SX32 R5, R6, UR11, 0x2, P2 ;  /* 0x0000000b06057c11 */ /* 0x000fe200090f16ff */
[----:B------:R-:W-:Y:S01]  /*5410*/  LDGSTS.E [R218+0x1a000], desc[UR16][R142.64], P3 ;  /* 0x1a0000008eda7fae */ /* 0x000fe20009921850 */
[----:B------:R-:W-:-:S02]  /*5420*/  SEL R9, RZ, 0x4, P4 ;  /* 0x00000004ff097807 */ /* 0x000fc40002000000 */
[----:B------:R-:W-:Y:S01]  /*5430*/  ISETP.NE.U32.AND P6, PT, R55, RZ, PT ;  /* 0x000000ff3700720c */ /* 0x000fe20003fc5070 */
[----:B------:R-:W-:Y:S01]  /*5440*/  LDGSTS.E [R218+0x1a008], desc[UR16][R140.64], P0 ;  /* 0x1a0080008cda7fae */ /* 0x000fe20008121850 */
[-C--:B------:R-:W-:Y:S02]  /*5450*/  LEA R10, P0, R90, R136.reuse, 0x2 ;  /* 0x000000885a0a7211 */ /* 0x080fe400078010ff */
[----:B------:R-:W-:Y:S01]  /*5460*/  ISETP.GE.AND P4, PT, R88, UR4, PT ;  /* 0x0000000458007c0c */ /* 0x000fe2000bf86270 */
[----:B------:R-:W-:Y:S01]  /*5470*/  IMAD R88, R11, UR5, RZ ;  /* 0x000000050b587c24 */ /* 0x000fe2000f8e02ff */
[----:B------:R-:W-:Y:S01]  /*5480*/  SEL R55, RZ, 0x4, P5 ;  /* 0x00000004ff377807 */ /* 0x000fe20002800000 */
[----:B------:R2:W-:Y:S01]  /*5490*/  STL [R1+0xb0], R90 ;  /* 0x0000b05a01007387 */ /* 0x0005e20000100800 */
[----:B------:R-:W-:Y:S02]  /*54a0*/  ISETP.GT.AND P5, PT, R8, 0x7f, PT ;  /* 0x0000007f0800780c */ /* 0x000fe40003fa4270 */
[----:B------:R-:W-:Y:S01]  /*54b0*/  LEA.HI.X.SX32 R11, R90, R5, 0x2, P0 ;  /* 0x000000055a0b7211 */ /* 0x000fe200000f16ff */
[----:B------:R-:W-:Y:S01]  /*54c0*/  STL [R1+0xac], R124 ;  /* 0x0000ac7c01007387 */ /* 0x000fe20000100800 */
[----:B------:R-:W-:-:S02]  /*54d0*/  LEA R14, P0, R92, R136, 0x2 ;  /* 0x000000885c0e7211 */ /* 0x000fc400078010ff */
[----:B------:R-:W-:Y:S01]  /*54e0*/  SEL R9, R9, RZ, P5 ;  /* 0x000000ff09097207 */ /* 0x000fe20002800000 */
[----:B------:R3:W-:Y:S01]  /*54f0*/  STL [R1+0xa8], R92 ;  /* 0x0000a85c01007387 */ /* 0x0007e20000100800 */
[-C--:B------:R-:W-:Y:S01]  /*5500*/  LEA.HI.X.SX32 R15, R92, R5.reuse, 0x2, P0 ;  /* 0x000000055c0f7211 */ /* 0x080fe200000f16ff */
[----:B--2---:R-:W-:Y:S01]  /*5510*/  IMAD R90, R13, UR5, RZ ;  /* 0x000000050d5a7c24 */ /* 0x004fe2000f8e02ff */
[-C--:B------:R-:W-:Y:S01]  /*5520*/  LEA R18, P0, R94, R136.reuse, 0x2 ;  /* 0x000000885e127211 */ /* 0x080fe200078010ff */
[----:B------:R-:W-:Y:S01]  /*5530*/  STL [R1+0xa4], R123 ;  /* 0x0000a47b01007387 */ /* 0x000fe20000100800 */
[----:B------:R-:W-:Y:S01]  /*5540*/  ISETP.GE.AND P2, PT, R89, UR4, PT ;  /* 0x0000000459007c0c */ /* 0x000fe2000bf46270 */
[----:B------:R-:W-:Y:S01]  /*5550*/  IMAD R89, R12, UR5, RZ ;  /* 0x000000050c597c24 */ /* 0x000fe2000f8e02ff */
[----:B------:R-:W-:Y:S01]  /*5560*/  ISETP.NE.U32.AND P1, PT, R9, RZ, PT ;  /* 0x000000ff0900720c */ /* 0x000fe20003f25070 */
[----:B------:R2:W-:Y:S01]  /*5570*/  STL [R1+0xa0], R94 ;  /* 0x0000a05e01007387 */ /* 0x0005e20000100800 */
[----:B------:R-:W-:Y:S01]  /*5580*/  SEL R9, RZ, 0x4, P4 ;  /* 0x00000004ff097807 */ /* 0x000fe20002000000 */
[----:B---3--:R-:W-:Y:S01]  /*5590*/  IMAD R92, R17, UR5, RZ ;  /* 0x00000005115c7c24 */ /* 0x008fe2000f8e02ff */
[----:B------:R-:W-:Y:S01]  /*55a0*/  LEA R12, P4, R124, R136, 0x2 ;  /* 0x000000887c0c7211 */ /* 0x000fe200078810ff */
[----:B------:R-:W-:Y:S01]  /*55b0*/  STL [R1+0x9c], R122 ;  /* 0x00009c7a01007387 */ /* 0x000fe20000100800 */
[----:B------:R-:W-:-:S02]  /*55c0*/  LEA.HI.X.SX32 R19, R94, R5, 0x2, P0 ;  /* 0x000000055e137211 */ /* 0x000fc400000f16ff */
[-C--:B------:R-:W-:Y:S01]  /*55d0*/  LEA R22, P0, R96, R136.reuse, 0x2 ;  /* 0x0000008860167211 */ /* 0x080fe200078010ff */
[----:B------:R3:W-:Y:S01]  /*55e0*/  STL [R1+0x98], R96 ;  /* 0x0000986001007387 */ /* 0x0007e20000100800 */
[-C--:B------:R-:W-:Y:S01]  /*55f0*/  LEA.HI.X.SX32 R13, R124, R5.reuse, 0x2, P4 ;  /* 0x000000057c0d7211 */ /* 0x080fe200020f16ff */
[----:B--2---:R-:W-:Y:S01]  /*5600*/  IMAD R94, R21, UR5, RZ ;  /* 0x00000005155e7c24 */ /* 0x004fe2000f8e02ff */
[CC--:B------:R-:W-:Y:S01]  /*5610*/  LEA R16, P4, R123.reuse, R136.reuse, 0x2 ;  /* 0x000000887b107211 */ /* 0x0c0fe200078810ff */
[----:B------:R-:W-:Y:S01]  /*5620*/  STL [R1+0x94], R121 ;  /* 0x0000947901007387 */ /* 0x000fe20000100800 */
[-C--:B------:R-:W-:Y:S02]  /*5630*/  LEA.HI.X.SX32 R23, R96, R5.reuse, 0x2, P0 ;  /* 0x0000000560177211 */ /* 0x080fe400000f16ff */
[-C--:B------:R-:W-:Y:S01]  /*5640*/  LEA R26, P0, R98, R136.reuse, 0x2 ;  /* 0x00000088621a7211 */ /* 0x080fe200078010ff */
[----:B------:R2:W-:Y:S01]  /*5650*/  STL [R1+0x90], R98 ;  /* 0x0000906201007387 */ /* 0x0005e20000100800 */
[-C--:B------:R-:W-:Y:S01]  /*5660*/  LEA.HI.X.SX32 R17, R123, R5.reuse, 0x2, P4 ;  /* 0x000000057b117211 */ /* 0x080fe200020f16ff */
        /* <DEDUP_REMOVED lines=12> */
[----:B------:R-:W-:Y:S01]  /*5730*/  STL [R1+0x80], R118 ;  /* 0x0000807601007387 */ /* 0x000fe20000100800 */
[-C--:B------:R-:W-:Y:S01]  /*5740*/  LEA.HI.X.SX32 R25, R121, R5.reuse, 0x2, P4 ;  /* 0x0000000579197211 */ /* 0x080fe200020f16ff */
[----:B---3--:R-:W-:Y:S01]  /*5750*/  IMAD R0, R33, UR5, RZ ;  /* 0x0000000521007c24 */ /* 0x008fe2000f8e02ff */
[----:B------:R-:W-:Y:S01]  /*5760*/  LEA R28, P4, R120, R136, 0x2 ;  /* 0x00000088781c7211 */ /* 0x000fe200078810ff */
[----:B------:R-:W-:Y:S01]  /*5770*/  STL [R1+0x7c], R117 ;  /* 0x00007c7501007387 */ /* 0x000fe20000100800 */
[----:B------:R-:W-:-:S02]  /*5780*/  LEA.HI.X.SX32 R35, R118, R5, 0x2, P0 ;  /* 0x0000000576237211 */ /* 0x000fc400000f16ff */
[-C--:B------:R-:W-:Y:S01]  /*5790*/  LEA R38, P0, R116, R136.reuse, 0x2 ;  /* 0x0000008874267211 */ /* 0x080fe200078010ff */
[----:B------:R-:W-:Y:S01]  /*57a0*/  STL [R1+0x78], R116 ;  /* 0x0000787401007387 */ /* 0x000fe20000100800 */
[-C--:B------:R-:W-:Y:S02]  /*57b0*/  LEA.HI.X.SX32 R29, R120, R5.reuse, 0x2, P4 ;  /* 0x00000005781d7211 */ /* 0x080fe400020f16ff */
[CC--:B------:R-:W-:Y:S01]  /*57c0*/  LEA R32, P4, R119.reuse, R136.reuse, 0x2 ;  /* 0x0000008877207211 */ /* 0x0c0fe200078810ff */
[----:B------:R-:W-:Y:S01]  /*57d0*/  STL [R1+0x74], R115 ;  /* 0x0000747301007387 */ /* 0x000fe20000100800 */
[-C--:B------:R-:W-:Y:S02]  /*57e0*/  LEA.HI.X.SX32 R39, R116, R5.reuse, 0x2, P0 ;  /* 0x0000000574277211 */ /* 0x080fe400000f16ff */
[----:B------:R-:W-:Y:S01]  /*57f0*/  LEA R42, P0, R114, R136, 0x2 ;  /* 0x00000088722a7211 */ /* 0x000fe200078010ff */
[----:B------:R-:W-:Y:S01]  /*5800*/  STL [R1+0x70], R114 ;  /* 0x0000707201007387 */ /* 0x000fe20000100800 */
[----:B------:R-:W-:-:S02]  /*5810*/  LEA.HI.X.SX32 R33, R119, R5, 0x2, P4 ;  /* 0x0000000577217211 */ /* 0x000fc400020f16ff */
[CC--:B------:R-:W-:Y:S01]  /*5820*/  LEA R36, P4, R117.reuse, R136.reuse, 0x2 ;  /* 0x0000008875247211 */ /* 0x0c0fe200078810ff */
[----:B------:R-:W-:Y:S01]  /*5830*/  STL [R1+0x6c], R113 ;  /* 0x00006c7101007387 */ /* 0x000fe20000100800 */
[-C--:B------:R-:W-:Y:S02]  /*5840*/  LEA.HI.X.SX32 R43, R114, R5.reuse, 0x2, P0 ;  /* 0x00000005722b7211 */ /* 0x080fe400000f16ff */
[-C--:B------:R-:W-:Y:S01]  /*5850*/  LEA R46, P0, R112, R136.reuse, 0x2 ;  /* 0x00000088702e7211 */ /* 0x080fe200078010ff */
[----:B------:R-:W-:Y:S01]  /*5860*/  STL [R1+0x68], R112 ;  /* 0x0000687001007387 */ /* 0x000fe20000100800 */
[----:B------:R-:W-:Y:S02]  /*5870*/  SEL R54, RZ, 0x4, P2 ;  /* 0x00000004ff367807 */ /* 0x000fe40001000000 */
[----:B------:R-:W-:Y:S01]  /*5880*/  LEA.HI.X.SX32 R37, R117, R5, 0x2, P4 ;  /* 0x0000000575257211 */ /* 0x000fe200020f16ff */
[----:B------:R-:W-:Y:S01]  /*5890*/  STL [R1+0x64], R111 ;  /* 0x0000646f01007387 */ /* 0x000fe20000100800 */
[----:B------:R-:W-:-:S02]  /*58a0*/  LEA R40, P4, R115, R136, 0x2 ;  /* 0x0000008873287211 */ /* 0x000fc400078810ff */
[-C--:B------:R-:W-:Y:S01]  /*58b0*/  LEA.HI.X.SX32 R47, R112, R5.reuse, 0x2, P0 ;  /* 0x00000005702f7211 */ /* 0x080fe200000f16ff */
[----:B------:R-:W-:Y:S01]  /*58c0*/  STL [R1+0x60], R110 ;  /* 0x0000606e01007387 */ /* 0x000fe20000100800 */
[----:B------:R-:W-:Y:S02]  /*58d0*/  SEL R54, R54, RZ, P5 ;  /* 0x000000ff36367207 */ /* 0x000fe40002800000 */
[----:B------:R-:W-:Y:S01]  /*58e0*/  LEA R50, P0, R110, R136, 0x2 ;  /* 0x000000886e327211 */ /* 0x000fe200078010ff */
[----:B------:R-:W-:Y:S01]  /*58f0*/  STL [R1+0x5c], R109 ;  /* 0x00005c6d01007387 */ /* 0x000fe20000100800 */
[----:B------:R-:W-:Y:S02]  /*5900*/  LEA.HI.X.SX32 R41, R115, R5, 0x2, P4 ;  /* 0x0000000573297211 */ /* 0x000fe400020f16ff */
[----:B------:R-:W-:Y:S01]  /*5910*/  SEL R55, R55, RZ, P5 ;  /* 0x000000ff37377207 */ /* 0x000fe20002800000 */
[----:B------:R-:W-:Y:S01]  /*5920*/  STL [R1+0x58], R108 ;  /* 0x0000586c01007387 */ /* 0x000fe20000100800 */
[----:B------:R-:W-:-:S02]  /*5930*/  ISETP.NE.U32.AND P3, PT, R54, RZ, PT ;  /* 0x000000ff3600720c */ /* 0x000fc40003f65070 */
[-C--:B------:R-:W-:Y:S01]  /*5940*/  LEA R44, P4, R113, R136.reuse, 0x2 ;  /* 0x00000088712c7211 */ /* 0x080fe200078810ff */
[----:B------:R-:W-:Y:S01]  /*5950*/  STL [R1+0x54], R107 ;  /* 0x0000546b01007387 */ /* 0x000fe20000100800 */
[-C--:B------:R-:W-:Y:S02]  /*5960*/  LEA.HI.X.SX32 R51, R110, R5.reuse, 0x2, P0 ;  /* 0x000000056e337211 */ /* 0x080fe400000f16ff */
[-C--:B------:R-:W-:Y:S01]  /*5970*/  LEA R54, P0, R108, R136.reuse, 0x2 ;  /* 0x000000886c367211 */ /* 0x080fe200078010ff */
[----:B------:R-:W-:Y:S01]  /*5980*/  STL [R1+0x50], R106 ;  /* 0x0000506a01007387 */ /* 0x000fe20000100800 */
[----:B------:R-:W-:Y:S02]  /*5990*/  ISETP.NE.U32.AND P2, PT, R55, RZ, PT ;  /* 0x000000ff3700720c */ /* 0x000fe40003f45070 */
[----:B------:R-:W-:Y:S01]  /*59a0*/  LEA.HI.X.SX32 R45, R113, R5, 0x2, P4 ;  /* 0x00000005712d7211 */ /* 0x000fe200020f16ff */
[----:B------:R-:W-:Y:S01]  /*59b0*/  STL [R1+0x4c], R105 ;  /* 0x00004c6901007387 */ /* 0x000fe20000100800 */
[----:B------:R-:W-:-:S02]  /*59c0*/  LEA R48, P4, R111, R136, 0x2 ;  /* 0x000000886f307211 */ /* 0x000fc400078810ff */
[-C--:B------:R-:W-:Y:S01]  /*59d0*/  LEA.HI.X.SX32 R55, R108, R5.reuse, 0x2, P0 ;  /* 0x000000056c377211 */ /* 0x080fe200000f16ff */
[----:B------:R-:W-:Y:S01]  /*59e0*/  STL [R1+0x48], R104 ;  /* 0x0000486801007387 */ /* 0x000fe20000100800 */
[CC--:B------:R-:W-:Y:S02]  /*59f0*/  LEA R58, P0, R106.reuse, R136.reuse, 0x2 ;  /* 0x000000886a3a7211 */ /* 0x0c0fe400078010ff */
[-C--:B------:R-:W-:Y:S01]  /*5a00*/  LEA.HI.X.SX32 R49, R111, R5.reuse, 0x2, P4 ;  /* 0x000000056f317211 */ /* 0x080fe200020f16ff */
[----:B------:R-:W-:Y:S01]  /*5a10*/  STL [R1+0x44], R103 ;  /* 0x0000446701007387 */ /* 0x000fe20000100800 */
[-C--:B------:R-:W-:Y:S02]  /*5a20*/  LEA R52, P4, R109, R136.reuse, 0x2 ;  /* 0x000000886d347211 */ /* 0x080fe400078810ff */
        /* <DEDUP_REMOVED lines=25> */
[----:B------:R-:W-:Y:S01]  /*5bc0*/  STL [R1+0x20], R89 ;  /* 0x0000205901007387 */ /* 0x000fe20000100800 */
[-C--:B------:R-:W-:Y:S02]  /*5bd0*/  LEA R78, P0, R93, R136.reuse, 0x2 ;  /* 0x000000885d4e7211 */ /* 0x080fe400078010ff */
[----:B------:R-:W-:Y:S01]  /*5be0*/  LEA.HI.X.SX32 R69, R101, R5, 0x2, P4 ;  /* 0x0000000565457211 */ /* 0x000fe200020f16ff */
[----:B------:R-:W-:Y:S01]  /*5bf0*/  STL [R1+0x1c], R88 ;  /* 0x00001c5801007387 */ /* 0x000fe20000100800 */
[----:B------:R-:W-:-:S02]  /*5c00*/  LEA R72, P4, R99, R136, 0x2 ;  /* 0x0000008863487211 */ /* 0x000fc400078810ff */
[-C--:B------:R-:W-:Y:S01]  /*5c10*/  LEA.HI.X.SX32 R79, R93, R5.reuse, 0x2, P0 ;  /* 0x000000055d4f7211 */ /* 0x080fe200000f16ff */
[----:B------:R2:W-:Y:S01]  /*5c20*/  STL [R1+0x18], R90 ;  /* 0x0000185a01007387 */ /* 0x0005e20000100800 */
[-C--:B------:R-:W-:Y:S02]  /*5c30*/  LEA R82, P0, R89, R136.reuse, 0x2 ;  /* 0x0000008859527211 */ /* 0x080fe400078010ff */
[-C--:B------:R-:W-:Y:S01]  /*5c40*/  LEA.HI.X.SX32 R73, R99, R5.reuse, 0x2, P4 ;  /* 0x0000000563497211 */ /* 0x080fe200020f16ff */
[----:B------:R-:W-:Y:S01]  /*5c50*/  STL [R1+0x14], R92 ;  /* 0x0000145c01007387 */ /* 0x000fe20000100800 */
[-C--:B------:R-:W-:Y:S02]  /*5c60*/  LEA R76, P4, R95, R136.reuse, 0x2 ;  /* 0x000000885f4c7211 */ /* 0x080fe400078810ff */
[----:B------:R-:W-:Y:S01]  /*5c70*/  LEA.HI.X.SX32 R83, R89, R5, 0x2, P0 ;  /* 0x0000000559537211 */ /* 0x000fe200000f16ff */
[----:B------:R3:W-:Y:S01]  /*5c80*/  STL [R1+0x10], R94 ;  /* 0x0000105e01007387 */ /* 0x0007e20000100800 */
[----:B------:R-:W-:-:S02]  /*5c90*/  LEA R86, P0, R90, R136, 0x2 ;  /* 0x000000885a567211 */ /* 0x000fc400078010ff */
[-C--:B------:R-:W-:Y:S01]  /*5ca0*/  LEA.HI.X.SX32 R77, R95, R5.reuse, 0x2, P4 ;  /* 0x000000055f4d7211 */ /* 0x080fe200020f16ff */
[----:B------:R-:W-:Y:S01]  /*5cb0*/  STL [R1+0xc], R96 ;  /* 0x00000c6001007387 */ /* 0x000fe20000100800 */
[CC--:B------:R-:W-:Y:S02]  /*5cc0*/  LEA R80, P4, R91.reuse, R136.reuse, 0x2 ;  /* 0x000000885b507211 */ /* 0x0c0fe400078810ff */
[-C--:B------:R-:W-:Y:S01]  /*5cd0*/  LEA.HI.X.SX32 R87, R90, R5.reuse, 0x2, P0 ;  /* 0x000000055a577211 */ /* 0x080fe200000f16ff */
[----:B------:R4:W-:Y:S01]  /*5ce0*/  STL [R1+0x8], R98 ;  /* 0x0000086201007387 */ /* 0x0009e20000100800 */
[C---:B--2---:R-:W-:Y:S02]  /*5cf0*/  LEA R90, P0, R94.reuse, R136, 0x2 ;  /* 0x000000885e5a7211 */ /* 0x044fe400078010ff */
[-C--:B------:R-:W-:Y:S01]  /*5d00*/  LEA.HI.X.SX32 R81, R91, R5.reuse, 0x2, P4 ;  /* 0x000000055b517211 */ /* 0x080fe200020f16ff */
[----:B------:R-:W0:Y:S01]  /*5d10*/  LDGDEPBAR ;  /* 0x00000000000079af */ /* 0x000e220000000000 */
[----:B------:R-:W-:-:S02]  /*5d20*/  LEA.HI.X.SX32 R91, R94, R5, 0x2, P0 ;  /* 0x000000055e5b7211 */ /* 0x000fc400000f16ff */
[-C--:B------:R-:W-:Y:S01]  /*5d30*/  LEA R84, P4, R88, R136.reuse, 0x2 ;  /* 0x0000008858547211 */ /* 0x080fe200078810ff */
[----:B------:R-:W-:Y:S01]  /*5d40*/  LDGSTS.E [R207], desc[UR16][R10.64], P6 ;  /* 0x000000000acf7fae */ /* 0x000fe2000b121850 */
[-C--:B---3--:R-:W-:Y:S02]  /*5d50*/  LEA R94, P0, R98, R136.reuse, 0x2 ;  /* 0x00000088625e7211 */ /* 0x088fe400078010ff */
[-C--:B------:R-:W-:Y:S01]  /*5d60*/  LEA.HI.X.SX32 R85, R88, R5.reuse, 0x2, P4 ;  /* 0x0000000558557211 */ /* 0x080fe200020f16ff */
[----:B------:R-:W-:Y:S01]  /*5d70*/  LDGSTS.E [R207+0x400], desc[UR16][R18.64], P6 ;  /* 0x0040000012cf7fae */ /* 0x000fe2000b121850 */
[----:B------:R-:W-:Y:S02]  /*5d80*/  LEA.HI.X.SX32 R95, R98, R5, 0x2, P0 ;  /* 0x00000005625f7211 */ /* 0x000fe400000f16ff */
[-C--:B------:R-:W-:Y:S01]  /*5d90*/  LEA R88, P4, R92, R136.reuse, 0x2 ;  /* 0x000000885c587211 */ /* 0x080fe200078810ff */
[----:B------:R-:W-:Y:S01]  /*5da0*/  LDGSTS.E [R207+0x800], desc[UR16][R26.64], P6 ;  /* 0x008000001acf7fae */ /* 0x000fe2000b121850 */
[----:B----4-:R-:W-:-:S02]  /*5db0*/  LEA R98, P0, R251, R136, 0x2 ;  /* 0x00000088fb627211 */ /* 0x010fc400078010ff */
[-C--:B------:R-:W-:Y:S01]  /*5dc0*/  LEA.HI.X.SX32 R89, R92, R5.reuse, 0x2, P4 ;  /* 0x000000055c597211 */ /* 0x080fe200020f16ff */
[----:B------:R-:W-:Y:S01]  /*5dd0*/  LDGSTS.E [R207+0xc00], desc[UR16][R34.64], P6 ;  /* 0x00c0000022cf7fae */ /* 0x000fe2000b121850 */
[-C--:B------:R-:W-:Y:S02]  /*5de0*/  LEA.HI.X.SX32 R99, R251, R5.reuse, 0x2, P0 ;  /* 0x00000005fb637211 */ /* 0x080fe400000f16ff */
[CC--:B------:R-:W-:Y:S01]  /*5df0*/  LEA R92, P4, R96.reuse, R136.reuse, 0x2 ;  /* 0x00000088605c7211 */ /* 0x0c0fe200078810ff */
[----:B------:R-:W-:Y:S01]  /*5e00*/  LDGSTS.E [R207+0x1000], desc[UR16][R42.64], P6 ;  /* 0x010000002acf7fae */ /* 0x000fe2000b121850 */
[C---:B------:R-:W-:Y:S02]  /*5e10*/  LEA R102, P0, R247.reuse, R136, 0x2 ;  /* 0x00000088f7667211 */ /* 0x040fe400078010ff */
[-C--:B------:R-:W-:Y:S01]  /*5e20*/  LEA.HI.X.SX32 R93, R96, R5.reuse, 0x2, P4 ;  /* 0x00000005605d7211 */ /* 0x080fe200020f16ff */
[----:B------:R2:W-:Y:S01]  /*5e30*/  STL [R1], R0 ;  /* 0x0000000001007387 */ /* 0x0005e20000100800 */
[----:B------:R-:W-:-:S02]  /*5e40*/  LEA.HI.X.SX32 R103, R247, R5, 0x2, P0 ;  /* 0x00000005f7677211 */ /* 0x000fc400000f16ff */
[CC--:B------:R-:W-:Y:S01]  /*5e50*/  LEA R96, P4, R0.reuse, R136.reuse, 0x2 ;  /* 0x0000008800607211 */ /* 0x0c0fe200078810ff */
[----:B------:R-:W-:Y:S01]  /*5e60*/  LDGSTS.E [R207+0x1400], desc[UR16][R50.64], P6 ;  /* 0x0140000032cf7fae */ /* 0x000fe2000b121850 */
[CC--:B------:R-:W-:Y:S02]  /*5e70*/  LEA R106, P0, R245.reuse, R136.reuse, 0x2 ;  /* 0x00000088f56a7211 */ /* 0x0c0fe400078010ff */
[-C--:B------:R-:W-:Y:S01]  /*5e80*/  LEA.HI.X.SX32 R97, R0, R5.reuse, 0x2, P4 ;  /* 0x0000000500617211 */ /* 0x080fe200020f16ff */
[----:B------:R-:W-:Y:S01]  /*5e90*/  LDGSTS.E [R207+0x1800], desc[UR16][R58.64], P6 ;  /* 0x018000003acf7fae */ /* 0x000fe2000b121850 */
[----:B------:R-:W-:Y:S02]  /*5ea0*/  LEA.HI.X.SX32 R107, R245, R5, 0x2, P0 ;  /* 0x00000005f56b7211 */ /* 0x000fe400000f16ff */
[-C--:B------:R-:W-:Y:S01]  /*5eb0*/  LEA R100, P4, R249, R136.reuse, 0x2 ;  /* 0x00000088f9647211 */ /* 0x080fe200078810ff */
[----:B------:R-:W-:Y:S01]  /*5ec0*/  LDGSTS.E [R207+0x1c00], desc[UR16][R66.64], P6 ;  /* 0x01c0000042cf7fae */ /* 0x000fe2000b121850 */
[----:B------:R-:W-:-:S02]  /*5ed0*/  LEA R110, P0, R243, R136, 0x2 ;  /* 0x00000088f36e7211 */ /* 0x000fc400078010ff */
[-C--:B------:R-:W-:Y:S01]  /*5ee0*/  LEA.HI.X.SX32 R101, R249, R5.reuse, 0x2, P4 ;  /* 0x00000005f9657211 */ /* 0x080fe200020f16ff */
[----:B------:R-:W-:Y:S01]  /*5ef0*/  LDGSTS.E [R207+0x2000], desc[UR16][R74.64], P6 ;  /* 0x020000004acf7fae */ /* 0x000fe2000b121850 */
[-C--:B------:R-:W-:Y:S02]  /*5f00*/  LEA.HI.X.SX32 R111, R243, R5.reuse, 0x2, P0 ;  /* 0x00000005f36f7211 */ /* 0x080fe400000f16ff */
[CC--:B------:R-:W-:Y:S01]  /*5f10*/  LEA R104, P4, R246.reuse, R136.reuse, 0x2 ;  /* 0x00000088f6687211 */ /* 0x0c0fe200078810ff */
[----:B------:R-:W-:Y:S01]  /*5f20*/  LDGSTS.E [R207+0x2400], desc[UR16][R82.64], P6 ;  /* 0x0240000052cf7fae */ /* 0x000fe2000b121850 */
[C---:B------:R-:W-:Y:S02]  /*5f30*/  LEA R114, P0, R241.reuse, R136, 0x2 ;  /* 0x00000088f1727211 */ /* 0x040fe400078010ff */
[-C--:B------:R-:W-:Y:S01]  /*5f40*/  LEA.HI.X.SX32 R105, R246, R5.reuse, 0x2, P4 ;  /* 0x00000005f6697211 */ /* 0x080fe200020f16ff */
[----:B------:R-:W-:Y:S01]  /*5f50*/  LDGSTS.E [R207+0x2800], desc[UR16][R90.64], P6 ;  /* 0x028000005acf7fae */ /* 0x000fe2000b121850 */
[----:B------:R-:W-:-:S02]  /*5f60*/  LEA.HI.X.SX32 R115, R241, R5, 0x2, P0 ;  /* 0x00000005f1737211 */ /* 0x000fc400000f16ff */
[-C--:B------:R-:W-:Y:S01]  /*5f70*/  LEA R108, P4, R244, R136.reuse, 0x2 ;  /* 0x00000088f46c7211 */ /* 0x080fe200078810ff */
[----:B------:R-:W-:Y:S01]  /*5f80*/  LDGSTS.E [R207+0x2c00], desc[UR16][R98.64], P6 ;  /* 0x02c0000062cf7fae */ /* 0x000fe2000b121850 */
[-C--:B------:R-:W-:Y:S02]  /*5f90*/  LEA R118, P0, R238, R136.reuse, 0x2 ;  /* 0x00000088ee767211 */ /* 0x080fe400078010ff */
[-C--:B------:R-:W-:Y:S01]  /*5fa0*/  LEA.HI.X.SX32 R109, R244, R5.reuse, 0x2, P4 ;  /* 0x00000005f46d7211 */ /* 0x080fe200020f16ff */
[----:B------:R-:W-:Y:S01]  /*5fb0*/  LDGSTS.E [R207+0x3000], desc[UR16][R106.64], P6 ;  /* 0x030000006acf7fae */ /* 0x000fe2000b121850 */
[----:B------:R-:W-:Y:S02]  /*5fc0*/  LEA.HI.X.SX32 R119, R238, R5, 0x2, P0 ;  /* 0x00000005ee777211 */ /* 0x000fe400000f16ff */
[-C--:B------:R-:W-:Y:S01]  /*5fd0*/  LEA R112, P4, R242, R136.reuse, 0x2 ;  /* 0x00000088f2707211 */ /* 0x080fe200078810ff */
[----:B------:R-:W-:Y:S01]  /*5fe0*/  LDGSTS.E [R207+0x3400], desc[UR16][R114.64], P6 ;  /* 0x0340000072cf7fae */ /* 0x000fe2000b121850 */
[----:B------:R-:W-:-:S02]  /*5ff0*/  LEA R122, P0, R236, R136, 0x2 ;  /* 0x00000088ec7a7211 */ /* 0x000fc400078010ff */
[-C--:B------:R-:W-:Y:S02]  /*6000*/  LEA.HI.X.SX32 R113, R242, R5.reuse, 0x2, P4 ;  /* 0x00000005f2717211 */ /* 0x080fe400020f16ff */
[-C--:B------:R-:W-:Y:S02]  /*6010*/  LEA.HI.X.SX32 R123, R236, R5.reuse, 0x2, P0 ;  /* 0x00000005ec7b7211 */ /* 0x080fe400000f16ff */
[CC--:B------:R-:W-:Y:S02]  /*6020*/  LEA R116, P4, R239.reuse, R136.reuse, 0x2 ;  /* 0x00000088ef747211 */ /* 0x0c0fe400078810ff */
[C---:B------:R-:W-:Y:S01]  /*6030*/  LEA R126, P0, R232.reuse, R136, 0x2 ;  /* 0x00000088e87e7211 */ /* 0x040fe200078010ff */
[----:B------:R-:W-:Y:S01]  /*6040*/  LDGSTS.E [R207+0x3800], desc[UR16][R122.64], P6 ;  /* 0x038000007acf7fae */ /* 0x000fe2000b121850 */
[-C--:B------:R-:W-:Y:S02]  /*6050*/  LEA.HI.X.SX32 R117, R239, R5.reuse, 0x2, P4 ;  /* 0x00000005ef757211 */ /* 0x080fe400020f16ff */
[----:B------:R-:W-:-:S02]  /*6060*/  LEA.HI.X.SX32 R127, R232, R5, 0x2, P0 ;  /* 0x00000005e87f7211 */ /* 0x000fc400000f16ff */
[-C--:B------:R-:W-:Y:S02]  /*6070*/  LEA R120, P4, R237, R136.reuse, 0x2 ;  /* 0x00000088ed787211 */ /* 0x080fe400078810ff */
[-C--:B------:R-:W-:Y:S02]  /*6080*/  LEA R130, P0, R229, R136.reuse, 0x2 ;  /* 0x00000088e5827211 */ /* 0x080fe400078010ff */
[-C--:B------:R-:W-:Y:S02]  /*6090*/  LEA.HI.X.SX32 R121, R237, R5.reuse, 0x2, P4 ;  /* 0x00000005ed797211 */ /* 0x080fe400020f16ff */
[----:B------:R-:W-:Y:S02]  /*60a0*/  LEA.HI.X.SX32 R131, R229, R5, 0x2, P0 ;  /* 0x00000005e5837211 */ /* 0x000fe400000f16ff */
[-C--:B------:R-:W-:Y:S02]  /*60b0*/  LEA R124, P4, R233, R136.reuse, 0x2 ;  /* 0x00000088e97c7211 */ /* 0x080fe400078810ff */
[----:B------:R-:W-:Y:S01]  /*60c0*/  LEA R134, P0, R227, R136, 0x2 ;  /* 0x00000088e3867211 */ /* 0x000fe200078010ff */
[----:B------:R-:W-:Y:S01]  /*60d0*/  LDGSTS.E [R207+0x3c00], desc[UR16][R130.64], P6 ;  /* 0x03c0000082cf7fae */ /* 0x000fe2000b121850 */
[----:B--2---:R-:W-:-:S02]  /*60e0*/  LOP3.LUT R0, R206, 0x20, RZ, 0x3c, !PT ;  /* 0x00000020ce007812 */ /* 0x004fc400078e3cff */
[-C--:B------:R-:W-:Y:S02]  /*60f0*/  LEA.HI.X.SX32 R125, R233, R5.reuse, 0x2, P4 ;  /* 0x00000005e97d7211 */ /* 0x080fe400020f16ff */
[-C--:B------:R-:W-:Y:S02]  /*6100*/  LEA.HI.X.SX32 R135, R227, R5.reuse, 0x2, P0 ;  /* 0x00000005e3877211 */ /* 0x080fe400000f16ff */
[-C--:B------:R-:W-:Y:S02]  /*6110*/  LEA R128, P4, R231, R136.reuse, 0x2 ;  /* 0x00000088e7807211 */ /* 0x080fe400078810ff */
[----:B------:R-:W-:Y:S01]  /*6120*/  ISETP.GE.AND P0, PT, R205, UR4, PT ;  /* 0x00000004cd007c0c */ /* 0x000fe2000bf06270 */
[----:B------:R-:W-:Y:S01]  /*6130*/  VIADD R205, R0, UR7 ;  /* 0x0000000700cd7c36 */ /* 0x000fe20008000000 */
[----:B------:R-:W-:Y:S02]  /*6140*/  LEA.HI.X.SX32 R129, R231, R5, 0x2, P4 ;  /* 0x00000005e7817211 */ /* 0x000fe400020f16ff */
[----:B------:R-:W-:-:S02]  /*6150*/  LEA R132, P4, R228, R136, 0x2 ;  /* 0x00000088e4847211 */ /* 0x000fc400078810ff */
[----:B------:R-:W-:Y:S01]  /*6160*/  LDGSTS.E [R205+0x100], desc[UR16][R12.64], P6 ;  /* 0x001000000ccd7fae */ /* 0x000fe2000b121850 */
[----:B------:R-:W-:Y:S02]  /*6170*/  LOP3.LUT R0, R206, 0x40, RZ, 0x3c, !PT ;  /* 0x00000040ce007812 */ /* 0x000fe400078e3cff */
[-C--:B------:R-:W-:Y:S01]  /*6180*/  LEA.HI.X.SX32 R133, R228, R5.reuse, 0x2, P4 ;  /* 0x00000005e4857211 */ /* 0x080fe200020f16ff */
[----:B------:R-:W-:Y:S01]  /*6190*/  LDGSTS.E [R205+0x500], desc[UR16][R20.64], P6 ;  /* 0x0050000014cd7fae */ /* 0x000fe2000b121850 */
[----:B------:R-:W-:Y:S02]  /*61a0*/  LEA R136, P4, R7, R136, 0x2 ;  /* 0x0000008807887211 */ /* 0x000fe400078810ff */
[----:B------:R-:W-:Y:S01]  /*61b0*/  SEL R9, R9, RZ, P5 ;  /* 0x000000ff09097207 */ /* 0x000fe20002800000 */
[----:B------:R-:W-:Y:S01]  /*61c0*/  LDGSTS.E [R205+0x900], desc[UR16][R28.64], P6 ;  /* 0x009000001ccd7fae */ /* 0x000fe2000b121850 */
[----:B------:R-:W-:Y:S02]  /*61d0*/  LEA.HI.X.SX32 R137, R7, R5, 0x2, P4 ;  /* 0x0000000507897211 */ /* 0x000fe400020f16ff */
[----:B------:R-:W-:Y:S01]  /*61e0*/  SEL R5, RZ, 0x4, P0 ;  /* 0x00000004ff057807 */ /* 0x000fe20000000000 */
[----:B------:R-:W-:Y:S01]  /*61f0*/  LDGSTS.E [R205+0xd00], desc[UR16][R36.64], P6 ;  /* 0x00d0000024cd7fae */ /* 0x000fe2000b121850 */
[----:B------:R-:W-:Y:S01]  /*6200*/  ISETP.GE.AND P0, PT, R204, UR4, PT ;  /* 0x00000004cc007c0c */ /* 0x000fe2000bf06270 */
[----:B------:R-:W-:Y:S01]  /*6210*/  VIADD R204, R0, UR7 ;  /* 0x0000000700cc7c36 */ /* 0x000fe20008000000 */
[----:B------:R-:W-:Y:S01]  /*6220*/  ISETP.NE.U32.AND P4, PT, R9, RZ, PT ;  /* 0x000000ff0900720c */ /* 0x000fe20003f85070 */
[----:B------:R-:W-:Y:S01]  /*6230*/  LDGSTS.E [R205+0x1100], desc[UR16][R44.64], P6 ;  /* 0x011000002ccd7fae */ /* 0x000fe2000b121850 */
[----:B------:R-:W-:-:S02]  /*6240*/  SEL R9, R5, RZ, P5 ;  /* 0x000000ff05097207 */ /* 0x000fc40002800000 */
[----:B------:R-:W-:Y:S01]  /*6250*/  LOP3.LUT R0, R206, 0x60, RZ, 0x3c, !PT ;  /* 0x00000060ce007812 */ /* 0x000fe200078e3cff */
[----:B------:R-:W-:Y:S01]  /*6260*/  LDGSTS.E [R205+0x1500], desc[UR16][R52.64], P6 ;  /* 0x0150000034cd7fae */ /* 0x000fe2000b121850 */
[----:B------:R-:W-:Y:S02]  /*6270*/  SEL R5, RZ, 0x4, P0 ;  /* 0x00000004ff057807 */ /* 0x000fe40000000000 */
[----:B------:R-:W-:Y:S01]  /*6280*/  ISETP.NE.U32.AND P0, PT, R9, RZ, PT ;  /* 0x000000ff0900720c */ /* 0x000fe20003f05070 */
[----:B------:R-:W-:Y:S01]  /*6290*/  LDGSTS.E [R205+0x1900], desc[UR16][R60.64], P6 ;  /* 0x019000003ccd7fae */ /* 0x000fe2000b121850 */
[----:B------:R-:W-:Y:S01]  /*62a0*/  VIADD R9, R0, UR7 ;  /* 0x0000000700097c36 */ /* 0x000fe20008000000 */
[----:B-1----:R-:W-:Y:S01]  /*62b0*/  SEL R189, R5, RZ, P5 ;  /* 0x000000ff05bd7207 */ /* 0x002fe20002800000 */
[----:B------:R-:W-:Y:S01]  /*62c0*/  IMAD.SHL.U32 R5, R234, 0x40, RZ ;  /* 0x00000040ea057824 */ /* 0x000fe200078e00ff */
[----:B------:R-:W-:Y:S03]  /*62d0*/  LDGSTS.E [R205+0x1d00], desc[UR16][R68.64], P6 ;  /* 0x01d0000044cd7fae */ /* 0x000fe6000b121850 */
[C---:B------:R-:W-:Y:S01]  /*62e0*/  IMAD.WIDE R202, R5.reuse, 0x4, R202 ;  /* 0x0000000405ca7825 */ /* 0x040fe200078e02ca */
[----:B------:R-:W-:Y:S03]  /*62f0*/  LDGSTS.E [R205+0x2100], desc[UR16][R76.64], P6 ;  /* 0x021000004ccd7fae */ /* 0x000fe6000b121850 */
[C---:B------:R-:W-:Y:S01]  /*6300*/  IMAD.WIDE R166, R5.reuse, 0x4, R166 ;  /* 0x0000000405a67825 */ /* 0x040fe200078e02a6 */
[----:B------:R-:W-:Y:S03]  /*6310*/  LDGSTS.E [R205+0x2500], desc[UR16][R84.64], P6 ;  /* 0x0250000054cd7fae */ /* 0x000fe6000b121850 */
[C---:B------:R-:W-:Y:S01]  /*6320*/  IMAD.WIDE R162, R5.reuse, 0x4, R162 ;  /* 0x0000000405a27825 */ /* 0x040fe200078e02a2 */
[----:B------:R-:W-:Y:S03]  /*6330*/  LDGSTS.E [R205+0x2900], desc[UR16][R92.64], P6 ;  /* 0x029000005ccd7fae */ /* 0x000fe6000b121850 */
[C---:B------:R-:W-:Y:S01]  /*6340*/  IMAD.WIDE R184, R5.reuse, 0x4, R184 ;  /* 0x0000000405b87825 */ /* 0x040fe200078e02b8 */
[----:B------:R-:W-:Y:S03]  /*6350*/  LDGSTS.E [R205+0x2d00], desc[UR16][R100.64], P6 ;  /* 0x02d0000064cd7fae */ /* 0x000fe6000b121850 */
[----:B------:R-:W-:Y:S01]  /*6360*/  IMAD.WIDE R150, R5, 0x4, R150 ;  /* 0x0000000405967825 */ /* 0x000fe200078e0296 */
[----:B------:R-:W-:Y:S04]  /*6370*/  LDGSTS.E [R205+0x3100], desc[UR16][R108.64], P6 ;  /* 0x031000006ccd7fae */ /* 0x000fe8000b121850 */
        /* <DEDUP_REMOVED lines=8> */
[----:B------:R-:W-:Y:S01]  /*6400*/  LDGSTS.E [R204+0x1600], desc[UR16][R54.64], P6 ;  /* 0x0160000036cc7fae */ /* 0x000fe2000b121850 */
[----:B------:R-:W1:Y:S03]  /*6410*/  S2R R0, SR_TID.X ;  /* 0x0000000000007919 */ /* 0x000e660000002100 */
        /* <DEDUP_REMOVED lines=8> */
[----:B-1----:R-:W-:-:S03]  /*64a0*/  SHF.R.U32.HI R0, RZ, 0x6, R0 ;  /* 0x00000006ff007819 */ /* 0x002fc60000011600 */
[----:B------:R-:W-:Y:S01]  /*64b0*/  LDGSTS.E [R204+0x3a00], desc[UR16][R126.64], P6 ;  /* 0x03a000007ecc7fae */ /* 0x000fe2000b121850 */
[----:B------:R-:W-:-:S03]  /*64c0*/  SGXT.U32 R0, R0, 0x1 ;  /* 0x000000010000781a */ /* 0x000fc60000000000 */
[----:B------:R-:W-:Y:S01]  /*64d0*/  LDGSTS.E [R204+0x3e00], desc[UR16][R134.64], P6 ;  /* 0x03e0000086cc7fae */ /* 0x000fe2000b121850 */
[----:B------:R-:W-:-:S03]  /*64e0*/  LOP3.LUT R0, R0, 0x24, RZ, 0xfc, !PT ;  /* 0x0000002400007812 */ /* 0x000fc600078efcff */
        /* <DEDUP_REMOVED lines=16> */
[----:B------:R-:W-:-:S03]  /*65f0*/  ISETP.GE.AND P6, PT, R0, UR4, PT ;  /* 0x0000000400007c0c */ /* 0x000fc6000bfc6270 */
[----:B------:R-:W0:Y:S01]  /*6600*/  LDGDEPBAR ;  /* 0x00000000000079af */ /* 0x000e220000000000 */
[----:B------:R-:W-:Y:S02]  /*6610*/  SEL R0, RZ, 0x4, P6 ;  /* 0x00000004ff007807 */ /* 0x000fe40003000000 */
[----:B------:R-:W-:Y:S01]  /*6620*/  ISETP.GE.AND P6, PT, R209, UR4, PT ;  /* 0x00000004d1007c0c */ /* 0x000fe2000bfc6270 */
[----:B------:R-:W-:Y:S03]  /*6630*/  BAR.SYNC.DEFER_BLOCKING 0x0 ;  /* 0x0000000000007b1d */ /* 0x000fe60000010000 */
[----:B------:R-:W-:Y:S02]  /*6640*/  SEL R209, RZ, 0x4, P6 ;  /* 0x00000004ffd17807 */ /* 0x000fe40003000000 */
[----:B------:R-:W-:-:S04]  /*6650*/  ISETP.GE.AND P6, PT, R211, UR4, PT ;  /* 0x00000004d3007c0c */ /* 0x000fc8000bfc6270 */
[----:B------:R-:W-:Y:S01]  /*6660*/  SEL R211, RZ, 0x4, P6 ;  /* 0x00000004ffd37807 */ /* 0x000fe20003000000 */
[----:B------:R-:W-:Y:S01]  /*6670*/  @!PT LDS RZ, [RZ] ;  /* 0x00000000fffff984 */ /* 0x000fe20000000800 */
[----:B------:R-:W-:Y:S01]  /*6680*/  @!PT LDS RZ, [RZ] ;  /* 0x00000000fffff984 */ /* 0x000fe20000000800 */
[----:B------:R-:W-:Y:S01]  /*6690*/  @!PT LDS RZ, [RZ] ;  /* 0x00000000fffff984 */ /* 0x000fe20000000800 */
[----:B------:R1:W-:Y:S04]  /*66a0*/  LDGSTS.E [R240+0x1c000], desc[UR16][R202.64], P2 ;  /* 0x1c000000caf07fae */ /* 0x0003e80009121850 */
[----:B------:R2:W-:Y:S04]  /*66b0*/  LDGSTS.E [R240+0x1c008], desc[UR16][R166.64], P1 ;  /* 0x1c008000a6f07fae */ /* 0x0005e80008921850 */
[----:B------:R3:W-:Y:S01]  /*66c0*/  LDGSTS.E [R240+0x1e000], desc[UR16][R162.64], P3 ;  /* 0x1e000000a2f07fae */ /* 0x0007e20009921850 */
[----:B-1----:R-:W-:Y:S01]  /*66d0*/  SEL R202, R0, RZ, P5 ;  /* 0x000000ff00ca7207 */ /* 0x002fe20002800000 */
[----:B------:R-:W1:Y:S03]  /*66e0*/  S2R R203, SR_TID.X ;  /* 0x0000000000cb7919 */ /* 0x000e660000002100 */
[----:B------:R-:W-:Y:S01]  /*66f0*/  ISETP.NE.U32.AND P2, PT, R202, RZ, PT ;  /* 0x000000ffca00720c */ /* 0x000fe20003f45070 */
[----:B------:R-:W4:Y:S01]  /*6700*/  S2R R0, SR_TID.X ;  /* 0x0000000000007919 */ /* 0x000f220000002100 */
[----:B--2---:R-:W2:Y:S01]  /*6710*/  S2R R167, SR_TID.X ;  /* 0x0000000000a77919 */ /* 0x004ea20000002100 */
[----:B------:R3:W-:Y:S01]  /*6720*/  LDGSTS.E [R240+0x1e008], desc[UR16][R184.64], P4 ;  /* 0x1e008000b8f07fae */ /* 0x0007e2000a121850 */
[----:B------:R-:W-:-:S03]  /*6730*/  IMAD.WIDE R200, R5, 0x4, R200 ;  /* 0x0000000405c87825 */ /* 0x000fc600078e02c8 */
[----:B------:R3:W-:Y:S01]  /*6740*/  LDGSTS.E [R230+0x1c000], desc[UR16][R150.64], P0 ;  /* 0x1c00000096e67fae */ /* 0x0007e20008121850 */
[----:B-1----:R-:W-:Y:S02]  /*6750*/  SHF.R.U32.HI R203, RZ, 0x6, R203 ;  /* 0x00000006ffcb7819 */ /* 0x002fe400000116cb */
[----:B----4-:R-:W-:Y:S02]  /*6760*/  SHF.R.U32.HI R0, RZ, 0x6, R0 ;  /* 0x00000006ff007819 */ /* 0x010fe40000011600 */
[----:B------:R-:W-:Y:S02]  /*6770*/  SGXT.U32 R203, R203, 0x1 ;  /* 0x00000001cbcb781a */ /* 0x000fe40000000000 */
[----:B------:R-:W-:Y:S02]  /*6780*/  SGXT.U32 R0, R0, 0x1 ;  /* 0x000000010000781a */ /* 0x000fe40000000000 */
[----:B--2---:R-:W-:Y:S02]  /*6790*/  SHF.R.U32.HI R167, RZ, 0x6, R167 ;  /* 0x00000006ffa77819 */ /* 0x004fe400000116a7 */
[----:B------:R-:W-:-:S02]  /*67a0*/  LOP3.LUT R0, R0, 0x26, RZ, 0xfc, !PT ;  /* 0x0000002600007812 */ /* 0x000fc400078efcff */
[----:B------:R-:W-:Y:S02]  /*67b0*/  SGXT.U32 R167, R167, 0x1 ;  /* 0x00000001a7a7781a */ /* 0x000fe40000000000 */
[----:B------:R-:W-:Y:S02]  /*67c0*/  ISETP.GE.AND P6, PT, R0, UR4, PT ;  /* 0x0000000400007c0c */ /* 0x000fe4000bfc6270 */
[----:B------:R-:W1:Y:S01]  /*67d0*/  S2R R0, SR_TID.X ;  /* 0x0000000000007919 */ /* 0x000e620000002100 */
[----:B------:R-:W-:Y:S02]  /*67e0*/  LOP3.LUT R167, R167, 0xa, RZ, 0xfc, !PT ;  /* 0x0000000aa7a77812 */ /* 0x000fe400078efcff */
[----:B------:R-:W-:Y:S02]  /*67f0*/  SEL R202, RZ, 0x4, P6 ;  /* 0x00000004ffca7807 */ /* 0x000fe40003000000 */
[----:B------:R-:W-:Y:S02]  /*6800*/  ISETP.GE.AND P6, PT, R210, UR4, PT ;  /* 0x00000004d2007c0c */ /* 0x000fe4000bfc6270 */
[----:B------:R-:W-:-:S02]  /*6810*/  SEL R166, R202, RZ, P5 ;  /* 0x000000ffcaa67207 */ /* 0x000fc40002800000 */
[----:B------:R-:W-:Y:S02]  /*6820*/  SEL R210, RZ, 0x4, P6 ;  /* 0x00000004ffd27807 */ /* 0x000fe40003000000 */
[----:B------:R-:W-:Y:S02]  /*6830*/  ISETP.GE.AND P6, PT, R155, UR4, PT ;  /* 0x000000049b007c0c */ /* 0x000fe4000bfc6270 */
[----:B------:R-:W-:Y:S02]  /*6840*/  ISETP.NE.U32.AND P1, PT, R166, RZ, PT ;  /* 0x000000ffa600720c */ /* 0x000fe40003f25070 */
[----:B------:R-:W-:Y:S02]  /*6850*/  SEL R155, RZ, 0x4, P6 ;  /* 0x00000004ff9b7807 */ /* 0x000fe40003000000 */
[----:B------:R-:W-:Y:S02]  /*6860*/  ISETP.GE.AND P6, PT, R154, UR4, PT ;  /* 0x000000049a007c0c */ /* 0x000fe4000bfc6270 */
[----:B------:R-:W-:-:S02]  /*6870*/  LOP3.LUT R203, R203, 0x28, RZ, 0xfc, !PT ;  /* 0x00000028cbcb7812 */ /* 0x000fc400078efcff */
[----:B------:R-:W-:Y:S02]  /*6880*/  SEL R166, RZ, 0x4, P6 ;  /* 0x00000004ffa67807 */ /* 0x000fe40003000000 */
[----:B------:R-:W-:Y:S02]  /*6890*/  ISETP.NE.U32.AND P6, PT, R189, RZ, PT ;  /* 0x000000ffbd00720c */ /* 0x000fe40003fc5070 */
[----:B------:R-:W2:Y:S01]  /*68a0*/  LDL.LU R189, [R1+0x1dc] ;  /* 0x0001dc0001bd7983 */ /* 0x000ea20000300800 */
[----:B------:R-:W-:Y:S02]  /*68b0*/  SEL R154, R166, RZ, P5 ;  /* 0x000000ffa69a7207 */ /* 0x000fe40002800000 */
[----:B-1----:R-:W-:-:S04]  /*68c0*/  LOP3.LUT R0, R0, 0x3f, RZ, 0xc0, !PT ;  /* 0x0000003f00007812 */ /* 0x002fc800078ec0ff */
[----:B------:R-:W-:Y:S01]  /*68d0*/  ISETP.GE.AND P3, PT, R0, UR4, PT ;  /* 0x0000000400007c0c */ /* 0x000fe2000bf66270 */
[----:B------:R-:W1:Y:S03]  /*68e0*/  S2R R202, SR_TID.X ;  /* 0x0000000000ca7919 */ /* 0x000e660000002100 */
[----:B------:R-:W-:Y:S01]  /*68f0*/  SEL R0, RZ, 0x4, P3 ;  /* 0x00000004ff007807 */ /* 0x000fe20001800000 */
[----:B------:R4:W-:Y:S01]  /*6900*/  LDGSTS.E [R230+0x1c008], desc[UR16][R200.64], P6 ;  /* 0x1c008000c8e67fae */ /* 0x0009e2000b121850 */
[----:B------:R-:W-:Y:S02]  /*6910*/  ISETP.GE.AND P3, PT, R167, UR4, PT ;  /* 0x00000004a7007c0c */ /* 0x000fe4000bf66270 */
[----:B------:R-:W4:Y:S02]  /*6920*/  S2R R167, SR_TID.X ;  /* 0x0000000000a77919 */ /* 0x000f240000002100 */
[----:B---3--:R-:W-:-:S02]  /*6930*/  SEL R162, RZ, 0x4, P3 ;  /* 0x00000004ffa27807 */ /* 0x008fc40001800000 */
[----:B------:R-:W-:Y:S02]  /*6940*/  ISETP.GE.AND P3, PT, R203, UR4, PT ;  /* 0x00000004cb007c0c */ /* 0x000fe4000bf66270 */
[----:B------:R-:W3:Y:S02]  /*6950*/  S2R R203, SR_TID.X ;  /* 0x0000000000cb7919 */ /* 0x000ee40000002100 */
[----:B------:R-:W-:Y:S02]  /*6960*/  SEL R163, RZ, 0x4, P3 ;  /* 0x00000004ffa37807 */ /* 0x000fe40001800000 */
[----:B------:R-:W-:Y:S02]  /*6970*/  ISETP.GE.AND P3, PT, R2, UR4, PT ;  /* 0x0000000402007c0c */ /* 0x000fe4000bf66270 */
[----:B------:R-:W-:Y:S02]  /*6980*/  SEL R2, R162, RZ, P5 ;  /* 0x000000ffa2027207 */ /* 0x000fe40002800000 */
[----:B------:R-:W-:Y:S01]  /*6990*/  SEL R166, RZ, 0x4, P3 ;  /* 0x00000004ffa67807 */ /* 0x000fe20001800000 */
[----:B------:R-:W1:Y:S01]  /*69a0*/  S2R R185, SR_TID.X ;  /* 0x0000000000b97919 */ /* 0x000e620000002100 */
[----:B------:R-:W-:Y:S01]  /*69b0*/  SEL R150, R163, RZ, P5 ;  /* 0x000000ffa3967207 */ /* 0x000fe20002800000 */
[----:B------:R-:W1:Y:S03]  /*69c0*/  S2R R151, SR_TID.X ;  /* 0x0000000000977919 */ /* 0x000e660000002100 */
[----:B------:R-:W-:-:S02]  /*69d0*/  ISETP.NE.U32.AND P0, PT, R150, RZ, PT ;  /* 0x000000ff9600720c */ /* 0x000fc40003f05070 */
[----:B----4-:R-:W-:-:S04]  /*69e0*/  SHF.R.U32.HI R167, RZ, 0x6, R167 ;  /* 0x00000006ffa77819 */ /* 0x010fc800000116a7 */
[----:B------:R-:W-:Y:S02]  /*69f0*/  SGXT.U32 R167, R167, 0x1 ;  /* 0x00000001a7a7781a */ /* 0x000fe40000000000 */
[----:B---3--:R-:W-:Y:S02]  /*6a00*/  SHF.R.U32.HI R203, RZ, 0x6, R203 ;  /* 0x00000006ffcb7819 */ /* 0x008fe400000116cb */
[----:B------:R-:W-:Y:S02]  /*6a10*/  LOP3.LUT R167, R167, 0x30, RZ, 0xfc, !PT ;  /* 0x00000030a7a77812 */ /* 0x000fe400078efcff */
[----:B------:R-:W-:-:S04]  /*6a20*/  SGXT.U32 R203, R203, 0x1 ;  /* 0x00000001cbcb781a */ /* 0x000fc80000000000 */
[----:B------:R-:W-:-:S04]  /*6a30*/  LOP3.LUT R203, R203, 0xc, RZ, 0xfc, !PT ;  /* 0x0000000ccbcb7812 */ /* 0x000fc800078efcff */
[----:B------:R-:W-:Y:S02]  /*6a40*/  ISETP.GE.AND P3, PT, R203, UR4, PT ;  /* 0x00000004cb007c0c */ /* 0x000fe4000bf66270 */
[----:B------:R-:W3:Y:S02]  /*6a50*/  S2R R203, SR_TID.X ;  /* 0x0000000000cb7919 */ /* 0x000ee40000002100 */
[----:B------:R-:W-:Y:S02]  /*6a60*/  SEL R162, RZ, 0x4, P3 ;  /* 0x00000004ffa27807 */ /* 0x000fe40001800000 */
[----:B------:R-:W-:-:S04]  /*6a70*/  ISETP.GE.AND P3, PT, R212, UR4, PT ;  /* 0x00000004d4007c0c */ /* 0x000fc8000bf66270 */
[----:B------:R-:W-:Y:S02]  /*6a80*/  SEL R212, RZ, 0x4, P3 ;  /* 0x00000004ffd47807 */ /* 0x000fe40001800000 */
[----:B------:R-:W-:-:S04]  /*6a90*/  ISETP.GE.AND P3, PT, R213, UR4, PT ;  /* 0x00000004d5007c0c */ /* 0x000fc8000bf66270 */
[----:B------:R-:W-:Y:S02]  /*6aa0*/  SEL R213, RZ, 0x4, P3 ;  /* 0x00000004ffd57807 */ /* 0x000fe40001800000 */
[----:B---3--:R-:W-:-:S04]  /*6ab0*/  SHF.R.U32.HI R203, RZ, 0x6, R203 ;  /* 0x00000006ffcb7819 */ /* 0x008fc800000116cb */
[----:B------:R-:W-:-:S04]  /*6ac0*/  SGXT.U32 R203, R203, 0x1 ;  /* 0x00000001cbcb781a */ /* 0x000fc80000000000 */
[----:B------:R-:W-:-:S04]  /*6ad0*/  LOP3.LUT R203, R203, 0x12, RZ, 0xfc, !PT ;  /* 0x00000012cbcb7812 */ /* 0x000fc800078efcff */
[----:B------:R-:W-:-:S04]  /*6ae0*/  ISETP.GE.AND P3, PT, R203, UR4, PT ;  /* 0x00000004cb007c0c */ /* 0x000fc8000bf66270 */
[----:B------:R-:W-:Y:S02]  /*6af0*/  SEL R203, RZ, 0x4, P3 ;  /* 0x00000004ffcb7807 */ /* 0x000fe40001800000 */
[----:B------:R-:W-:Y:S02]  /*6b00*/  ISETP.GE.AND P3, PT, R167, UR4, PT ;  /* 0x00000004a7007c0c */ /* 0x000fe4000bf66270 */
[----:B------:R-:W3:Y:S02]  /*6b10*/  S2R R167, SR_TID.X ;  /* 0x0000000000a77919 */ /* 0x000ee40000002100 */
[----:B------:R-:W-:Y:S02]  /*6b20*/  SEL R240, RZ, 0x4, P3 ;  /* 0x00000004fff07807 */ /* 0x000fe40001800000 */
[----:B------:R-:W-:-:S04]  /*6b30*/  ISETP.GE.AND P3, PT, R214, UR4, PT ;  /* 0x00000004d6007c0c */ /* 0x000fc8000bf66270 */
[----:B------:R-:W-:Y:S02]  /*6b40*/  SEL R214, RZ, 0x4, P3 ;  /* 0x00000004ffd67807 */ /* 0x000fe40001800000 */
[----:B---3--:R-:W-:-:S04]  /*6b50*/  SHF.R.U32.HI R167, RZ, 0x6, R167 ;  /* 0x00000006ffa77819 */ /* 0x008fc800000116a7 */
[----:B------:R-:W-:-:S04]  /*6b60*/  SGXT.U32 R167, R167, 0x1 ;  /* 0x00000001a7a7781a */ /* 0x000fc80000000000 */
[----:B------:R-:W-:-:S04]  /*6b70*/  LOP3.LUT R167, R167, 0x14, RZ, 0xfc, !PT ;  /* 0x00000014a7a77812 */ /* 0x000fc800078efcff */
[----:B------:R-:W-:Y:S02]  /*6b80*/  ISETP.GE.AND P3, PT, R167, UR4, PT ;  /* 0x00000004a7007c0c */ /* 0x000fe4000bf66270 */
[----:B------:R-:W3:Y:S01]  /*6b90*/  S2R R167, SR_TID.X ;  /* 0x0000000000a77919 */ /* 0x000ee20000002100 */
[----:B-1----:R-:W-:-:S04]  /*6ba0*/  SHF.R.U32.HI R202, RZ, 0x6, R202 ;  /* 0x00000006ffca7819 */ /* 0x002fc800000116ca */
[----:B------:R-:W-:-:S04]  /*6bb0*/  SGXT.U32 R202, R202, 0x1 ;  /* 0x00000001caca781a */ /* 0x000fc80000000000 */
[----:B------:R-:W-:Y:S02]  /*6bc0*/  LOP3.LUT R202, R202, 0x16, RZ, 0xfc, !PT ;  /* 0x00000016caca7812 */ /* 0x000fe400078efcff */
[----:B------:R-:W-:Y:S02]  /*6bd0*/  SEL R200, RZ, 0x4, P3 ;  /* 0x00000004ffc87807 */ /* 0x000fe40001800000 */
[----:B------:R-:W-:-:S04]  /*6be0*/  ISETP.GE.AND P3, PT, R202, UR4, PT ;  /* 0x00000004ca007c0c */ /* 0x000fc8000bf66270 */
[----:B------:R-:W-:Y:S02]  /*6bf0*/  SEL R201, RZ, 0x4, P3 ;  /* 0x00000004ffc97807 */ /* 0x000fe40001800000 */
[----:B---3--:R-:W-:-:S04]  /*6c00*/  SHF.R.U32.HI R167, RZ, 0x6, R167 ;  /* 0x00000006ffa77819 */ /* 0x008fc800000116a7 */
[----:B------:R-:W-:-:S04]  /*6c10*/  SGXT.U32 R167, R167, 0x1 ;  /* 0x00000001a7a7781a */ /* 0x000fc80000000000 */
[----:B------:R-:W-:-:S04]  /*6c20*/  LOP3.LUT R167, R167, 0x34, RZ, 0xfc, !PT ;  /* 0x00000034a7a77812 */ /* 0x000fc800078efcff */
[----:B------:R-:W-:Y:S02]  /*6c30*/  ISETP.GE.AND P3, PT, R167, UR4, PT ;  /* 0x00000004a7007c0c */ /* 0x000fe4000bf66270 */
[----:B------:R-:W1:Y:S01]  /*6c40*/  S2R R167, SR_TID.X ;  /* 0x0000000000a77919 */ /* 0x000e620000002100 */
[----:B------:R-:W-:-:S04]  /*6c50*/  SHF.R.U32.HI R185, RZ, 0x6, R185 ;  /* 0x00000006ffb97819 */ /* 0x000fc800000116b9 */
[----:B------:R-:W-:Y:S02]  /*6c60*/  SGXT.U32 R185, R185, 0x1 ;  /* 0x00000001b9b9781a */ /* 0x000fe40000000000 */
[----:B------:R-:W-:Y:S02]  /*6c70*/  SHF.R.U32.HI R151, RZ, 0x6, R151 ;  /* 0x00000006ff977819 */ /* 0x000fe40000011697 */
[----:B------:R-:W-:Y:S01]  /*6c80*/  LOP3.LUT R185, R185, 0x36, RZ, 0xfc, !PT ;  /* 0x00000036b9b97812 */ /* 0x000fe200078efcff */
[----:B------:R-:W3:Y:S01]  /*6c90*/  S2R R184, SR_TID.X ;  /* 0x0000000000b87919 */ /* 0x000ee20000002100 */
[----:B------:R-:W-:Y:S01]  /*6ca0*/  SGXT.U32 R151, R151, 0x1 ;  /* 0x000000019797781a */ /* 0x000fe20000000000 */
[----:B------:R-:W-:Y:S01]  /*6cb0*/  IMAD.WIDE R176, R5, 0x4, R176 ;  /* 0x0000000405b07825 */ /* 0x000fe200078e02b0 */
[----:B------:R-:W-:Y:S02]  /*6cc0*/  SEL R150, R166, RZ, P5 ;  /* 0x000000ffa6967207 */ /* 0x000fe40002800000 */
[----:B------:R-:W-:Y:S01]  /*6cd0*/  LOP3.LUT R151, R151, 0x3a, RZ, 0xfc, !PT ;  /* 0x0000003a97977812 */ /* 0x000fe200078efcff */
[----:B------:R-:W4:Y:S01]  /*6ce0*/  S2R R166, SR_TID.X ;  /* 0x0000000000a67919 */ /* 0x000f220000002100 */
[----:B-1----:R-:W-:-:S04]  /*6cf0*/  SHF.R.U32.HI R167, RZ, 0x6, R167 ;  /* 0x00000006ffa77819 */ /* 0x002fc800000116a7 */
[----:B------:R-:W-:-:S04]  /*6d00*/  SGXT.U32 R167, R167, 0x1 ;  /* 0x00000001a7a7781a */ /* 0x000fc80000000000 */
[----:B------:R-:W-:Y:S02]  /*6d10*/  LOP3.LUT R167, R167, 0x18, RZ, 0xfc, !PT ;  /* 0x00000018a7a77812 */ /* 0x000fe400078efcff */
[----:B---3--:R-:W-:Y:S01]  /*6d20*/  SHF.R.U32.HI R184, RZ, 0x6, R184 ;  /* 0x00000006ffb87819 */ /* 0x008fe200000116b8 */
[----:B--2---:R-:W-:-:S05]  /*6d30*/  IMAD.WIDE R188, R5, 0x4, R188 ;  /* 0x0000000405bc7825 */ /* 0x004fca00078e02bc */
[----:B------:R1:W-:Y:S01]  /*6d40*/  LDGSTS.E [R230+0x1e000], desc[UR16][R188.64], P2 ;  /* 0x1e000000bce67fae */ /* 0x0003e20009121850 */
[----:B------:R-:W-:-:S03]  /*6d50*/  ISETP.GE.AND P2, PT, R185, UR4, PT ;  /* 0x00000004b9007c0c */ /* 0x000fc6000bf46270 */
[----:B------:R2:W-:Y:S01]  /*6d60*/  LDGSTS.E [R230+0x1e008], desc[UR16][R176.64], P1 ;  /* 0x1e008000b0e67fae */ /* 0x0005e20008921850 */
[----:B------:R-:W-:Y:S02]  /*6d70*/  ISETP.GE.AND P1, PT, R151, UR4, PT ;  /* 0x0000000497007c0c */ /* 0x000fe4000bf26270 */
[----:B-1----:R-:W-:Y:S02]  /*6d80*/  SEL R188, RZ, 0x4, P2 ;  /* 0x00000004ffbc7807 */ /* 0x002fe40001000000 */
[----:B------:R-:W-:Y:S02]  /*6d90*/  ISETP.GE.AND P2, PT, R167, UR4, PT ;  /* 0x00000004a7007c0c */ /* 0x000fe4000bf46270 */
[----:B------:R-:W1:Y:S01]  /*6da0*/  S2R R167, SR_TID.X ;  /* 0x0000000000a77919 */ /* 0x000e620000002100 */
[----:B------:R-:W3:Y:S01]  /*6db0*/  S2R R151, SR_TID.X ;  /* 0x0000000000977919 */ /* 0x000ee20000002100 */
[----:B------:R-:W-:Y:S02]  /*6dc0*/  SGXT.U32 R184, R184, 0x1 ;  /* 0x00000001b8b8781a */ /* 0x000fe40000000000 */
[----:B----4-:R-:W-:-:S02]  /*6dd0*/  SHF.R.U32.HI R166, RZ, 0x6, R166 ;  /* 0x00000006ffa67819 */ /* 0x010fc400000116a6 */
[----:B------:R-:W-:Y:S02]  /*6de0*/  LOP3.LUT R184, R184, 0x1a, RZ, 0xfc, !PT ;  /* 0x0000001ab8b87812 */ /* 0x000fe400078efcff */
[----:B------:R-:W-:Y:S02]  /*6df0*/  SGXT.U32 R166, R166, 0x1 ;  /* 0x00000001a6a6781a */ /* 0x000fe40000000000 */
[----:B------:R-:W-:Y:S02]  /*6e00*/  SEL R185, RZ, 0x4, P2 ;  /* 0x00000004ffb97807 */ /* 0x000fe40001000000 */
[----:B------:R-:W-:Y:S02]  /*6e10*/  ISETP.GE.AND P2, PT, R184, UR4, PT ;  /* 0x00000004b8007c0c */ /* 0x000fe4000bf46270 */
[----:B------:R-:W-:Y:S02]  /*6e20*/  LOP3.LUT R166, R166, 0x1c, RZ, 0xfc, !PT ;  /* 0x0000001ca6a67812 */ /* 0x000fe400078efcff */
[----:B------:R-:W-:-:S02]  /*6e30*/  SEL R184, RZ, 0x4, P2 ;  /* 0x00000004ffb87807 */ /* 0x000fc40001000000 */
[----:B-1----:R-:W-:-:S04]  /*6e40*/  SHF.R.U32.HI R167, RZ, 0x6, R167 ;  /* 0x00000006ffa77819 */ /* 0x002fc800000116a7 */
[----:B------:R-:W-:Y:S02]  /*6e50*/  SGXT.U32 R167, R167, 0x1 ;  /* 0x00000001a7a7781a */ /* 0x000fe40000000000 */
[----:B---3--:R-:W-:Y:S02]  /*6e60*/  SHF.R.U32.HI R151, RZ, 0x6, R151 ;  /* 0x00000006ff977819 */ /* 0x008fe40000011697 */
[----:B------:R-:W-:Y:S02]  /*6e70*/  LOP3.LUT R167, R167, 0x38, RZ, 0xfc, !PT ;  /* 0x00000038a7a77812 */ /* 0x000fe400078efcff */
[----:B------:R-:W-:Y:S02]  /*6e80*/  SGXT.U32 R151, R151, 0x1 ;  /* 0x000000019797781a */ /* 0x000fe40000000000 */
[----:B------:R-:W-:Y:S02]  /*6e90*/  ISETP.NE.U32.AND P4, PT, R150, RZ, PT ;  /* 0x000000ff9600720c */ /* 0x000fe40003f85070 */
[----:B------:R-:W-:-:S02]  /*6ea0*/  SEL R162, R162, RZ, P5 ;  /* 0x000000ffa2a27207 */ /* 0x000fc40002800000 */
[----:B------:R-:W-:Y:S02]  /*6eb0*/  ISETP.GE.AND P2, PT, R167, UR4, PT ;  /* 0x00000004a7007c0c */ /* 0x000fe4000bf46270 */
[----:B------:R-:W-:Y:S02]  /*6ec0*/  SEL R150, R209, RZ, P5 ;  /* 0x000000ffd1967207 */ /* 0x000fe40002800000 */
[----:B------:R-:W-:Y:S01]  /*6ed0*/  ISETP.GE.AND P6, PT, R166, UR4, PT ;  /* 0x00000004a6007c0c */ /* 0x000fe2000bfc6270 */
[----:B------:R-:W5:Y:S01]  /*6ee0*/  LDL.LU R209, [R1+0x1d8] ;  /* 0x0001d80001d17983 */ /* 0x000f620000300800 */
[----:B------:R-:W-:Y:S02]  /*6ef0*/  LOP3.LUT R151, R151, 0x3c, RZ, 0xfc, !PT ;  /* 0x0000003c97977812 */ /* 0x000fe400078efcff */
[----:B------:R-:W-:Y:S02]  /*6f00*/  SEL R202, RZ, 0x4, P3 ;  /* 0x00000004ffca7807 */ /* 0x000fe40001800000 */
[----:B------:R-:W-:-:S02]  /*6f10*/  ISETP.NE.U32.AND P3, PT, R162, RZ, PT ;  /* 0x000000ffa200720c */ /* 0x000fc40003f65070 */
[----:B------:R-:W-:Y:S02]  /*6f20*/  SEL R167, RZ, 0x4, P2 ;  /* 0x00000004ffa77807 */ /* 0x000fe40001000000 */
[----:B------:R-:W-:Y:S02]  /*6f30*/  ISETP.NE.U32.AND P2, PT, R150, RZ, PT ;  /* 0x000000ff9600720c */ /* 0x000fe40003f45070 */
[----:B------:R-:W-:Y:S02]  /*6f40*/  SEL R162, RZ, 0x4, P6 ;  /* 0x00000004ffa27807 */ /* 0x000fe40003000000 */
[----:B------:R-:W-:Y:S02]  /*6f50*/  SEL R150, R212, RZ, P5 ;  /* 0x000000ffd4967207 */ /* 0x000fe40002800000 */
[----:B------:R-:W-:Y:S01]  /*6f60*/  ISETP.GE.AND P6, PT, R151, UR4, PT ;  /* 0x0000000497007c0c */ /* 0x000fe2000bfc6270 */
[----:B------:R-:W5:Y:S01]  /*6f70*/  LDL.LU R212, [R1+0x1d4] ;  /* 0x0001d40001d47983 */ /* 0x000f620000300800 */
[----:B------:R-:W-:-:S02]  /*6f80*/  SEL R163, RZ, 0x4, P1 ;  /* 0x00000004ffa37807 */ /* 0x000fc40000800000 */
[----:B------:R-:W-:Y:S02]  /*6f90*/  ISETP.NE.U32.AND P1, PT, R150, RZ, PT ;  /* 0x000000ff9600720c */ /* 0x000fe40003f25070 */
[----:B------:R-:W-:Y:S02]  /*6fa0*/  SEL R151, RZ, 0x4, P6 ;  /* 0x00000004ff977807 */ /* 0x000fe40003000000 */
[----:B------:R-:W-:Y:S02]  /*6fb0*/  SEL R150, R211, RZ, P5 ;  /* 0x000000ffd3967207 */ /* 0x000fe40002800000 */
[----:B------:R-:W5:Y:S01]  /*6fc0*/  LDL.LU R211, [R1+0x1d0] ;  /* 0x0001d00001d37983 */ /* 0x000f620000300800 */
[----:B--2---:R-:W-:Y:S02]  /*6fd0*/  SEL R230, R210, RZ, P5 ;  /* 0x000000ffd2e67207 */ /* 0x004fe40002800000 */
[----:B------:R-:W-:Y:S01]  /*6fe0*/  SEL R166, R213, RZ, P5 ;  /* 0x000000ffd5a67207 */ /* 0x000fe20002800000 */
[----:B------:R-:W5:Y:S01]  /*6ff0*/  LDL.LU R210, [R1+0x1cc] ;  /* 0x0001cc0001d27983 */ /* 0x000f620000300800 */
[----:B------:R-:W-:-:S02]  /*7000*/  SEL R155, R155, RZ, P5 ;  /* 0x000000ff9b9b7207 */ /* 0x000fc40002800000 */
[----:B------:R-:W-:Y:S01]  /*7010*/  SEL R0, R0, RZ, P5 ;  /* 0x000000ff00007207 */ /* 0x000fe20002800000 */
[----:B------:R-:W5:Y:S01]  /*7020*/  LDL.LU R213, [R1+0x1c8] ;  /* 0x0001c80001d57983 */ /* 0x000f620000300800 */
[----:B------:R-:W-:Y:S02]  /*7030*/  SEL R176, R203, RZ, P5 ;  /* 0x000000ffcbb07207 */ /* 0x000fe40002800000 */
[----:B------:R-:W-:Y:S02]  /*7040*/  SEL R177, R240, RZ, P5 ;  /* 0x000000fff0b17207 */ /* 0x000fe40002800000 */
[----:B------:R-:W-:Y:S02]  /*7050*/  SEL R189, R214, RZ, P5 ;  /* 0x000000ffd6bd7207 */ /* 0x000fe40002800000 */
[----:B------:R-:W-:Y:S01]  /*7060*/  SEL R200, R200, RZ, P5 ;  /* 0x000000ffc8c87207 */ /* 0x000fe20002800000 */
[----:B------:R-:W5:Y:S01]  /*7070*/  LDL.LU R214, [R1+0x1c4] ;  /* 0x0001c40001d67983 */ /* 0x000f620000300800 */
[----:B------:R-:W-:-:S02]  /*7080*/  SEL R201, R201, RZ, P5 ;  /* 0x000000ffc9c97207 */ /* 0x000fc40002800000 */
[----:B------:R-:W-:Y:S02]  /*7090*/  SEL R202, R202, RZ, P5 ;  /* 0x000000ffcaca7207 */ /* 0x000fe40002800000 */
[----:B------:R-:W-:Y:S02]  /*70a0*/  SEL R188, R188, RZ, P5 ;  /* 0x000000ffbcbc7207 */ /* 0x000fe40002800000 */
[----:B------:R-:W-:Y:S02]  /*70b0*/  SEL R185, R185, RZ, P5 ;  /* 0x000000ffb9b97207 */ /* 0x000fe40002800000 */
[----:B------:R-:W-:Y:S02]  /*70c0*/  SEL R184, R184, RZ, P5 ;  /* 0x000000ffb8b87207 */ /* 0x000fe40002800000 */
[----:B------:R-:W-:Y:S02]  /*70d0*/  SEL R167, R167, RZ, P5 ;  /* 0x000000ffa7a77207 */ /* 0x000fe40002800000 */
[----:B------:R-:W-:-:S02]  /*70e0*/  SEL R163, R163, RZ, P5 ;  /* 0x000000ffa3a37207 */ /* 0x000fc40002800000 */
[----:B------:R-:W-:Y:S02]  /*70f0*/  SEL R162, R162, RZ, P5 ;  /* 0x000000ffa2a27207 */ /* 0x000fe40002800000 */
[----:B------:R-:W-:Y:S02]  /*7100*/  SEL R151, R151, RZ, P5 ;  /* 0x000000ff97977207 */ /* 0x000fe40002800000 */
[----:B------:R-:W-:Y:S02]  /*7110*/  ISETP.NE.U32.AND P5, PT, R154, RZ, PT ;  /* 0x000000ff9a00720c */ /* 0x000fe40003fa5070 */
[----:B------:R-:W2:Y:S01]  /*7120*/  LDL.LU R154, [R1+0x1c0] ;  /* 0x0001c000019a7983 */ /* 0x000ea20000300800 */
[----:B------:R-:W-:-:S03]  /*7130*/  ISETP.NE.U32.AND P6, PT, R2, RZ, PT ;  /* 0x000000ff0200720c */ /* 0x000fc60003fc5070 */
[----:B------:R-:W3:Y:S04]  /*7140*/  LDL.LU R2, [R1+0x1bc] ;  /* 0x0001bc0001027983 */ /* 0x000ee80000300800 */
[----:B------:R-:W2:Y:S01]  /*7150*/  LDL R240, [R1+0xb4] ;  /* 0x0000b40001f07983 */ /* 0x000ea20000100800 */
[----:B------:R-:W-:-:S04]  /*7160*/  IMAD.WIDE R170, R5, 0x4, R170 ;  /* 0x0000000405aa7825 */ /* 0x000fc800078e02aa */
[C---:B------:R-:W-:Y:S01]  /*7170*/  IMAD.WIDE R192, R5.reuse, 0x4, R192 ;  /* 0x0000000405c07825 */ /* 0x040fe200078e02c0 */
[----:B------:R-:W-:Y:S03]  /*7180*/  LDGSTS.E [R219+0x1c000], desc[UR16][R170.64], P5 ;  /* 0x1c000000aadb7fae */ /* 0x000fe6000a921850 */
[----:B------:R-:W-:Y:S01]  /*7190*/  IMAD.WIDE R156, R5, 0x4, R156 ;  /* 0x00000004059c7825 */ /* 0x000fe200078e029c */
[----:B------:R-:W-:Y:S01]  /*71a0*/  ISETP.NE.U32.AND P5, PT, R150, RZ, PT ;  /* 0x000000ff9600720c */ /* 0x000fe20003fa5070 */
[----:B------:R-:W-:Y:S01]  /*71b0*/  LDGSTS.E [R219+0x1c008], desc[UR16][R192.64], P6 ;  /* 0x1c008000c0db7fae */ /* 0x000fe2000b121850 */
[----:B------:R-:W-:-:S03]  /*71c0*/  ISETP.NE.U32.AND P6, PT, R166, RZ, PT ;  /* 0x000000ffa600720c */ /* 0x000fc60003fc5070 */
[----:B------:R-:W-:Y:S01]  /*71d0*/  LDGSTS.E [R219+0x1e000], desc[UR16][R156.64], P0 ;  /* 0x1e0000009cdb7fae */ /* 0x000fe20008121850 */
[----:B------:R-:W-:Y:S01]  /*71e0*/  ISETP.NE.U32.AND P0, PT, R176, RZ, PT ;  /* 0x000000ffb000720c */ /* 0x000fe20003f05070 */
[----:B------:R-:W-:-:S04]  /*71f0*/  IMAD.WIDE R196, R5, 0x4, R196 ;  /* 0x0000000405c47825 */ /* 0x000fc800078e02c4 */
[C---:B------:R-:W-:Y:S01]  /*7200*/  IMAD.WIDE R198, R5.reuse, 0x4, R198 ;  /* 0x0000000405c67825 */ /* 0x040fe200078e02c6 */
[----:B------:R-:W-:Y:S03]  /*7210*/  LDGSTS.E [R219+0x1e008], desc[UR16][R196.64], P4 ;  /* 0x1e008000c4db7fae */ /* 0x000fe6000a121850 */
[----:B------:R-:W-:Y:S01]  /*7220*/  IMAD.WIDE R194, R5, 0x4, R194 ;  /* 0x0000000405c27825 */ /* 0x000fe200078e02c2 */
[----:B------:R-:W-:Y:S01]  /*7230*/  ISETP.NE.U32.AND P4, PT, R177, RZ, PT ;  /* 0x000000ffb100720c */ /* 0x000fe20003f85070 */
[----:B------:R-:W-:Y:S02]  /*7240*/  LDGSTS.E [R220+0x1c000], desc[UR16][R198.64], P3 ;  /* 0x1c000000c6dc7fae */ /* 0x000fe40009921850 */
[----:B------:R-:W-:Y:S01]  /*7250*/  IMAD.WIDE R190, R5, 0x4, R190 ;  /* 0x0000000405be7825 */ /* 0x000fe200078e02be */
[----:B------:R-:W-:Y:S01]  /*7260*/  ISETP.NE.U32.AND P3, PT, R189, RZ, PT ;  /* 0x000000ffbd00720c */ /* 0x000fe20003f65070 */
[----:B------:R-:W-:Y:S02]  /*7270*/  LDGSTS.E [R220+0x1c008], desc[UR16][R194.64], P2 ;  /* 0x1c008000c2dc7fae */ /* 0x000fe40009121850 */
[C---:B------:R-:W-:Y:S01]  /*7280*/  IMAD.WIDE R186, R5.reuse, 0x4, R186 ;  /* 0x0000000405ba7825 */ /* 0x040fe200078e02ba */
[----:B------:R-:W-:Y:S01]  /*7290*/  ISETP.NE.U32.AND P2, PT, R200, RZ, PT ;  /* 0x000000ffc800720c */ /* 0x000fe20003f45070 */
[----:B------:R-:W-:Y:S02]  /*72a0*/  LDGSTS.E [R220+0x1e000], desc[UR16][R190.64], P1 ;  /* 0x1e000000bedc7fae */ /* 0x000fe40008921850 */
[----:B------:R-:W-:Y:S01]  /*72b0*/  IMAD.WIDE R182, R5, 0x4, R182 ;  /* 0x0000000405b67825 */ /* 0x000fe200078e02b6 */
[----:B------:R-:W-:Y:S01]  /*72c0*/  ISETP.NE.U32.AND P1, PT, R201, RZ, PT ;  /* 0x000000ffc900720c */ /* 0x000fe20003f25070 */
[----:B------:R-:W-:Y:S02]  /*72d0*/  LDGSTS.E [R220+0x1e008], desc[UR16][R186.64], P5 ;  /* 0x1e008000badc7fae */ /* 0x000fe4000a921850 */
        /* <DEDUP_REMOVED lines=19> */
[----:B------:R-:W-:Y:S01]  /*7410*/  LDGSTS.E [R226+0x1c000], desc[UR16][R158.64], P0 ;  /* 0x1c0000009ee27fae */ /* 0x000fe20008121850 */
[----:B------:R-:W-:-:S03]  /*7420*/  ISETP.NE.U32.AND P0, PT, R155, RZ, PT ;  /* 0x000000ff9b00720c */ /* 0x000fc60003f05070 */
[----:B------:R-:W4:Y:S01]  /*7430*/  LDL.LU R155, [R1+0x1b8] ;  /* 0x0001b800019b7983 */ /* 0x000f220000300800 */
[----:B------:R-:W-:Y:S02]  /*7440*/  ISETP.NE.U32.AND P4, PT, R184, RZ, PT ;  /* 0x000000ffb800720c */ /* 0x000fe40003f85070 */
[----:B------:R-:W-:Y:S01]  /*7450*/  ISETP.NE.U32.AND P3, PT, R167, RZ, PT ;  /* 0x000000ffa700720c */ /* 0x000fe20003f65070 */
[----:B------:R-:W-:Y:S01]  /*7460*/  IMAD.WIDE R152, R5, 0x4, R152 ;  /* 0x0000000405987825 */ /* 0x000fe200078e0298 */
[----:B------:R-:W-:Y:S02]  /*7470*/  ISETP.NE.U32.AND P2, PT, R163, RZ, PT ;  /* 0x000000ffa300720c */ /* 0x000fe40003f45070 */
[----:B------:R-:W-:Y:S01]  /*7480*/  ISETP.NE.U32.AND P1, PT, R162, RZ, PT ;  /* 0x000000ffa200720c */ /* 0x000fe20003f25070 */
[----:B------:R-:W-:Y:S01]  /*7490*/  IMAD.WIDE R148, R5, 0x4, R148 ;  /* 0x0000000405947825 */ /* 0x000fe200078e0294 */
[----:B------:R-:W-:Y:S02]  /*74a0*/  ISETP.NE.U32.AND P5, PT, R230, RZ, PT ;  /* 0x000000ffe600720c */ /* 0x000fe40003fa5070 */
[----:B------:R-:W-:-:S03]  /*74b0*/  ISETP.NE.U32.AND P6, PT, R151, RZ, PT ;  /* 0x000000ff9700720c */ /* 0x000fc60003fc5070 */
[----:B------:R-:W-:Y:S01]  /*74c0*/  LDGSTS.E [R226+0x1c008], desc[UR16][R152.64], P4 ;  /* 0x1c00800098e27fae */ /* 0x000fe2000a121850 */
[----:B------:R-:W-:Y:S01]  /*74d0*/  ISETP.NE.U32.AND P4, PT, R0, RZ, PT ;  /* 0x000000ff0000720c */ /* 0x000fe20003f85070 */
[C---:B------:R-:W-:Y:S02]  /*74e0*/  IMAD.WIDE R146, R5.reuse, 0x4, R146 ;  /* 0x0000000405927825 */ /* 0x040fe400078e0292 */
[----:B------:R-:W-:Y:S02]  /*74f0*/  LDGSTS.E [R226+0x1e000], desc[UR16][R148.64], P3 ;  /* 0x1e00000094e27fae */ /* 0x000fe40009921850 */
[C---:B------:R-:W-:Y:S02]  /*7500*/  IMAD.WIDE R144, R5.reuse, 0x4, R144 ;  /* 0x0000000405907825 */ /* 0x040fe400078e0290 */
[----:B------:R-:W-:Y:S02]  /*7510*/  LDGSTS.E [R226+0x1e008], desc[UR16][R146.64], P2 ;  /* 0x1e00800092e27fae */ /* 0x000fe40009121850 */
[----:B------:R-:W-:-:S02]  /*7520*/  IMAD.WIDE R138, R5, 0x4, R138 ;  /* 0x00000004058a7825 */ /* 0x000fc400078e028a */
[----:B------:R-:W-:Y:S02]  /*7530*/  LDGSTS.E [R218+0x1c000], desc[UR16][R144.64], P1 ;  /* 0x1c00000090da7fae */ /* 0x000fe40008921850 */
[C---:B------:R-:W-:Y:S02]  /*7540*/  IMAD.WIDE R142, R5.reuse, 0x4, R142 ;  /* 0x00000004058e7825 */ /* 0x040fe400078e028e */
[----:B------:R-:W-:Y:S02]  /*7550*/  LDGSTS.E [R218+0x1c008], desc[UR16][R138.64], P5 ;  /* 0x1c0080008ada7fae */ /* 0x000fe4000a921850 */
[----:B------:R-:W-:Y:S02]  /*7560*/  IMAD.WIDE R140, R5, 0x4, R140 ;  /* 0x00000004058c7825 */ /* 0x000fe400078e028c */
[----:B------:R-:W-:Y:S04]  /*7570*/  LDGSTS.E [R218+0x1e000], desc[UR16][R142.64], P6 ;  /* 0x1e0000008eda7fae */ /* 0x000fe8000b121850 */
[----:B------:R-:W-:Y:S04]  /*7580*/  LDGSTS.E [R218+0x1e008], desc[UR16][R140.64], P0 ;  /* 0x1e0080008cda7fae */ /* 0x000fe80008121850 */
[----:B------:R-:W0:Y:S01]  /*7590*/  LDGDEPBAR ;  /* 0x00000000000079af */ /* 0x000e220000000000 */
[----:B------:R-:W1:Y:S01]  /*75a0*/  S2R R0, SR_TID.X ;  /* 0x0000000000007919 */ /* 0x000e620000002100 */
[----:B------:R-:W-:-:S02]  /*75b0*/  ISETP.GE.AND P0, PT, R8, 0x40, PT ;  /* 0x000000400800780c */ /* 0x000fc40003f06270 */
[----:B-1----:R-:W-:-:S04]  /*75c0*/  SHF.R.U32.HI R0, RZ, 0x6, R0 ;  /* 0x00000006ff007819 */ /* 0x002fc80000011600 */
[----:B------:R-:W-:Y:S02]  /*75d0*/  SGXT.U32 R0, R0, 0x1 ;  /* 0x000000010000781a */ /* 0x000fe40000000000 */
[----:B--2---:R-:W-:Y:S01]  /*75e0*/  ISETP.GE.AND P3, PT, R240, R154, PT ;  /* 0x0000009af000720c */ /* 0x004fe20003f66270 */
[----:B------:R-:W-:-:S04]  /*75f0*/  IMAD.SHL.U32 R154, R235, 0x40, RZ ;  /* 0x00000040eb9a7824 */ /* 0x000fc800078e00ff */
        /* <DEDUP_REMOVED lines=100> */
[----:B------:R1:W-:Y:S03]  /*7c40*/  LDGSTS.E [R9+0x8700], desc[UR16][R24.64], P4 ;  /* 0x0870000018097fae */ /* 0x0003e6000a121850 */
        /* <DEDUP_REMOVED lines=24> */
[----:B------:R-:W-:Y:S01]  /*7dd0*/  IMAD.WIDE R136, R154, 0x4, R136 ;  /* 0x000000049a887825 */ /* 0x000fe200078e0288 */
[----:B------:R2:W-:Y:S01]  /*7de0*/  LDGSTS.E [R9+0xbb00], desc[UR16][R128.64], P4 ;  /* 0x0bb0000080097fae */ /* 0x0005e2000a121850 */
[----:B---3--:R-:W-:-:S03]  /*7df0*/  LOP3.LUT R203, R2, 0x2, RZ, 0xfc, !PT ;  /* 0x0000000202cb7812 */ /* 0x008fc600078efcff */
[----:B------:R3:W-:Y:S01]  /*7e00*/  LDGSTS.E [R9+0xbf00], desc[UR16][R136.64], P4 ;  /* 0x0bf0000088097fae */ /* 0x0007e2000a121850 */
[----:B----4-:R-:W-:-:S03]  /*7e10*/  ISETP.LT.AND P2, PT, R203, R155, !P3 ;  /* 0x0000009bcb00720c */ /* 0x010fc60005f41270 */
[----:B------:R-:W0:Y:S01]  /*7e20*/  LDGDEPBAR ;  /* 0x00000000000079af */ /* 0x000e220000000000 */
[----:B-1----:R-:W-:Y:S02]  /*7e30*/  CS2R R24, SRZ ;  /* 0x0000000000187805 */ /* 0x002fe4000001ff00 */
[----:B------:R-:W-:Y:S02]  /*7e40*/  CS2R R26, SRZ ;  /* 0x00000000001a7805 */ /* 0x000fe4000001ff00 */
[----:B------:R-:W-:Y:S02]  /*7e50*/  CS2R R28, SRZ ;  /* 0x00000000001c7805 */ /* 0x000fe4000001ff00 */
[----:B------:R-:W-:Y:S02]  /*7e60*/  CS2R R30, SRZ ;  /* 0x00000000001e7805 */ /* 0x000fe4000001ff00 */
[----:B--2---:R-:W-:Y:S02]  /*7e70*/  CS2R R32, SRZ ;  /* 0x0000000000207805 */ /* 0x004fe4000001ff00 */
[----:B------:R-:W-:-:S02]  /*7e80*/  CS2R R34, SRZ ;  /* 0x0000000000227805 */ /* 0x000fc4000001ff00 */
[----:B------:R-:W-:Y:S02]  /*7e90*/  CS2R R36, SRZ ;  /* 0x0000000000247805 */ /* 0x000fe4000001ff00 */
[----:B------:R-:W-:Y:S02]  /*7ea0*/  CS2R R38, SRZ ;  /* 0x0000000000267805 */ /* 0x000fe4000001ff00 */
[----:B------:R-:W-:Y:S02]  /*7eb0*/  CS2R R40, SRZ ;  /* 0x0000000000287805 */ /* 0x000fe4000001ff00 */
[----:B------:R-:W-:Y:S02]  /*7ec0*/  CS2R R42, SRZ ;  /* 0x00000000002a7805 */ /* 0x000fe4000001ff00 */
[----:B------:R-:W-:Y:S02]  /*7ed0*/  CS2R R44, SRZ ;  /* 0x00000000002c7805 */ /* 0x000fe4000001ff00 */
        /* <DEDUP_REMOVED lines=20> */
[----:B------:R-:W-:Y:S01]  /*8020*/  CS2R R86, SRZ ;  /* 0x0000000000567805 */ /* 0x000fe2000001ff00 */
[----:B---3--:R-:W-:Y:S06]  /*8030*/  @!P0 BRA `(.L_x_0) ;  /* 0x0000004800008947 */ /* 0x008fec0003800000 */
[----:B------:R-:W2:Y:S01]  /*8040*/  LDL.LU R171, [R1+0xb8] ;  /* 0x0000b80001ab7983 */ /* 0x000ea20000300800 */
[----:B------:R-:W1:Y:S01]  /*8050*/  S2R R203, SR_TID.X ;  /* 0x0000000000cb7919 */ /* 0x000e620000002100 */
[----:B------:R-:W3:Y:S02]  /*8060*/  S2R R240, SR_TID.X ;  /* 0x0000000000f07919 */ /* 0x000ee40000002100 */
[----:B------:R-:W4:Y:S04]  /*8070*/  LDL.LU R197, [R1] ;  /* 0x0000000001c57983 */ /* 0x000f280000300800 */
[----:B------:R-:W4:Y:S04]  /*8080*/  LDL.LU R176, [R1+0x8] ;  /* 0x0000080001b07983 */ /* 0x000f280000300800 */
[----:B------:R-:W4:Y:S01]  /*8090*/  LDL R150, [R1+0xc] ;  /* 0x00000c0001967983 */ /* 0x000f220000100800 */
[----:B-1----:R-:W-:-:S05]  /*80a0*/  LEA.HI R203, R203, 0xe, RZ, 0x1a ;  /* 0x0000000ecbcb7811 */ /* 0x002fca00078fd0ff */
[----:B------:R-:W-:Y:S01]  /*80b0*/  IMAD R203, R203, R234, RZ ;  /* 0x000000eacbcb7224 */ /* 0x000fe200078e02ff */
[----:B---3--:R-:W-:-:S04]  /*80c0*/  LEA.HI R240, R240, 0x1e, RZ, 0x1a ;  /* 0x0000001ef0f07811 */ /* 0x008fc800078fd0ff */
[----:B------:R-:W-:-:S04]  /*80d0*/  SHF.R.S32.HI R226, RZ, 0x1f, R203 ;  /* 0x0000001fffe27819 */ /* 0x000fc800000114cb */
[----:B------:R-:W-:Y:S02]  /*80e0*/  SHF.L.U64.HI R226, R203, 0x2, R226 ;  /* 0x00000002cbe27819 */ /* 0x000fe400000102e2 */
[----:B------:R-:W1:Y:S02]  /*80f0*/  S2R R203, SR_TID.X ;  /* 0x0000000000cb7919 */ /* 0x000e640000002100 */
[----:B-1----:R-:W-:-:S05]  /*8100*/  LEA.HI R203, R203, 0x3e, RZ, 0x1a ;  /* 0x0000003ecbcb7811 */ /* 0x002fca00078fd0ff */
[----:B------:R-:W-:-:S05]  /*8110*/  IMAD R203, R203, R234, RZ ;  /* 0x000000eacbcb7224 */ /* 0x000fca00078e02ff */
[----:B------:R-:W-:-:S04]  /*8120*/  SHF.R.S32.HI R218, RZ, 0x1f, R203 ;  /* 0x0000001fffda7819 */ /* 0x000fc800000114cb */
[----:B------:R-:W-:Y:S02]  /*8130*/  SHF.L.U64.HI R218, R203, 0x2, R218 ;  /* 0x00000002cbda7819 */ /* 0x000fe400000102da */
[----:B------:R-:W3:Y:S04]  /*8140*/  LDL.LU R203, [R1+0x10] ;  /* 0x0000100001cb7983 */ /* 0x000ee80000300800 */
[----:B------:R-:W3:Y:S04]  /*8150*/  LDL.LU R156, [R1+0x14] ;  /* 0x00001400019c7983 */ /* 0x000ee80000300800 */
[----:B------:R-:W3:Y:S04]  /*8160*/  LDL.LU R157, [R1+0x18] ;  /* 0x00001800019d7983 */ /* 0x000ee80000300800 */
[----:B------:R-:W3:Y:S01]  /*8170*/  LDL.LU R166, [R1+0x1c] ;  /* 0x00001c0001a67983 */ /* 0x000ee20000300800 */
[----:B--2---:R-:W-:-:S04]  /*8180*/  SHF.R.S32.HI R24, RZ, 0x1f, R171 ;  /* 0x0000001fff187819 */ /* 0x004fc800000114ab */
[----:B------:R-:W-:Y:S01]  /*8190*/  SHF.L.U64.HI R24, R171, 0x2, R24 ;  /* 0x00000002ab187819 */ /* 0x000fe20000010218 */
[----:B------:R-:W-:Y:S02]  /*81a0*/  IMAD R171, R240, R234, RZ ;  /* 0x000000eaf0ab7224 */ /* 0x000fe400078e02ff */
[----:B------:R-:W1:Y:S02]  /*81b0*/  S2R R240, SR_TID.X ;  /* 0x0000000000f07919 */ /* 0x000e640000002100 */
[----:B-1----:R-:W-:-:S05]  /*81c0*/  LEA.HI R240, R240, 0x2e, RZ, 0x1a ;  /* 0x0000002ef0f07811 */ /* 0x002fca00078fd0ff */
[----:B------:R-:W-:-:S05]  /*81d0*/  IMAD R240, R240, R234, RZ ;  /* 0x000000eaf0f07224 */ /* 0x000fca00078e02ff */
[----:B------:R-:W-:-:S04]  /*81e0*/  SHF.R.S32.HI R220, RZ, 0x1f, R240 ;  /* 0x0000001fffdc7819 */ /* 0x000fc800000114f0 */
[----:B------:R-:W-:Y:S02]  /*81f0*/  SHF.L.U64.HI R220, R240, 0x2, R220 ;  /* 0x00000002f0dc7819 */ /* 0x000fe400000102dc */
[----:B------:R-:W2:Y:S01]  /*8200*/  LDL.LU R240, [R1+0x20] ;  /* 0x0000200001f07983 */ /* 0x000ea20000300800 */
[----:B------:R-:W-:Y:S01]  /*8210*/  SHF.R.S32.HI R9, RZ, 0x1f, R224 ;  /* 0x0000001fff097819 */ /* 0x000fe200000114e0 */
[----:B------:R-:W-:Y:S01]  /*8220*/  IMAD.SHL.U32 R205, R154, 0x8, RZ ;  /* 0x000000089acd7824 */ /* 0x000fe200078e00ff */
[----:B------:R-:W-:Y:S01]  /*8230*/  SHF.R.S32.HI R153, RZ, 0x1f, R154 ;  /* 0x0000001fff997819 */ /* 0x000fe2000001149a */
[----:B------:R-:W2:Y:S01]  /*8240*/  LDL.LU R192, [R1+0x24] ;  /* 0x0000240001c07983 */ /* 0x000ea20000300800 */
[----:B------:R-:W-:Y:S02]  /*8250*/  SHF.L.U64.HI R224, R224, 0x2, R9 ;  /* 0x00000002e0e07819 */ /* 0x000fe40000010209 */
[----:B------:R-:W-:Y:S01]  /*8260*/  SHF.R.S32.HI R207, RZ, 0x1f, R8 ;  /* 0x0000001fffcf7819 */ /* 0x000fe20000011408 */
[----:B------:R-:W2:Y:S01]  /*8270*/  LDL.LU R193, [R1+0x28] ;  /* 0x0000280001c17983 */ /* 0x000ea20000300800 */
[----:B------:R-:W-:-:S02]  /*8280*/  SHF.R.S32.HI R9, RZ, 0x1f, R6 ;  /* 0x0000001fff097819 */ /* 0x000fc40000011406 */
[----:B------:R-:W-:Y:S01]  /*8290*/  SHF.R.S32.HI R13, RZ, 0x1f, R7 ;  /* 0x0000001fff0d7819 */ /* 0x000fe20000011407 */
[----:B------:R-:W2:Y:S01]  /*82a0*/  LDL.LU R170, [R1+0x2c] ;  /* 0x00002c0001aa7983 */ /* 0x000ea20000300800 */
[----:B------:R-:W-:Y:S02]  /*82b0*/  SHF.L.U64.HI R204, R154, 0x3, R153 ;  /* 0x000000039acc7819 */ /* 0x000fe40000010299 */
[----:B------:R-:W-:Y:S02]  /*82c0*/  LEA R152, P0, R7, R205, 0x2 ;  /* 0x000000cd07987211 */ /* 0x000fe400078010ff */
[----:B------:R-:W-:Y:S02]  /*82d0*/  SHF.R.S32.HI R10, RZ, 0x1f, R225 ;  /* 0x0000001fff0a7819 */ /* 0x000fe400000114e1 */
[----:B------:R-:W-:Y:S02]  /*82e0*/  LEA.HI R207, R207, R8, RZ, 0x6 ;  /* 0x00000008cfcf7211 */ /* 0x000fe400078f30ff */
[----:B------:R-:W-:-:S02]  /*82f0*/  SHF.R.S32.HI R15, RZ, 0x1f, R227 ;  /* 0x0000001fff0f7819 */ /* 0x000fc400000114e3 */
[-C--:B------:R-:W-:Y:S02]  /*8300*/  LEA R25, P1, R227, R205.reuse, 0x2 ;  /* 0x000000cde3197211 */ /* 0x080fe400078210ff */
[----:B------:R-:W-:Y:S02]  /*8310*/  SHF.R.S32.HI R12, RZ, 0x1f, R223 ;  /* 0x0000001fff0c7819 */ /* 0x000fe400000114df */
[----:B------:R-:W-:Y:S02]  /*8320*/  SHF.L.U64.HI R6, R6, 0x2, R9 ;  /* 0x0000000206067819 */ /* 0x000fe40000010209 */
[----:B------:R-:W-:Y:S02]  /*8330*/  SHF.R.S32.HI R17, RZ, 0x1f, R228 ;  /* 0x0000001fff117819 */ /* 0x000fe400000114e4 */
[----:B------:R-:W-:Y:S02]  /*8340*/  LEA R8, P4, R228, R205, 0x2 ;  /* 0x000000cde4087211 */ /* 0x000fe400078810ff */
[----:B------:R-:W-:-:S02]  /*8350*/  SHF.R.S32.HI R19, RZ, 0x1f, R229 ;  /* 0x0000001fff137819 */ /* 0x000fc400000114e5 */
[-C--:B------:R-:W-:Y:S02]  /*8360*/  LEA R9, P5, R229, R205.reuse, 0x2 ;  /* 0x000000cde5097211 */ /* 0x080fe400078a10ff */
[-C--:B------:R-:W-:Y:S02]  /*8370*/  LEA.HI.X R13, R7, R204.reuse, R13, 0x2, P0 ;  /* 0x000000cc070d7211 */ /* 0x080fe400000f140d */
[----:B------:R-:W-:Y:S02]  /*8380*/  SHF.L.U64.HI R225, R225, 0x2, R10 ;  /* 0x00000002e1e17819 */ /* 0x000fe4000001020a */
[----:B------:R-:W-:Y:S02]  /*8390*/  LEA.HI.X R15, R227, R204, R15, 0x2, P1 ;  /* 0x000000cce30f7211 */ /* 0x000fe400008f140f */
[----:B------:R-:W-:Y:S02]  /*83a0*/  SHF.R.S32.HI R21, RZ, 0x1f, R231 ;  /* 0x0000001fff157819 */ /* 0x000fe400000114e7 */
[----:B------:R-:W-:-:S02]  /*83b0*/  LEA R11, P0, R231, R205, 0x2 ;  /* 0x000000cde70b7211 */ /* 0x000fc400078010ff */
[----:B------:R-:W-:Y:S02]  /*83c0*/  SHF.L.U64.HI R223, R223, 0x2, R12 ;  /* 0x00000002dfdf7819 */ /* 0x000fe4000001020c */
[-C--:B------:R-:W-:Y:S02]  /*83d0*/  LEA.HI.X R17, R228, R204.reuse, R17, 0x2, P4 ;  /* 0x000000cce4117211 */ /* 0x080fe400020f1411 */
[----:B------:R-:W-:Y:S02]  /*83e0*/  SHF.R.S32.HI R23, RZ, 0x1f, R232 ;  /* 0x0000001fff177819 */ /* 0x000fe400000114e8 */
[----:B------:R-:W-:Y:S02]  /*83f0*/  LEA R10, P1, R232, R205, 0x2 ;  /* 0x000000cde80a7211 */ /* 0x000fe400078210ff */
[----:B------:R-:W-:Y:S02]  /*8400*/  LEA.HI.X R19, R229, R204, R19, 0x2, P5 ;  /* 0x000000cce5137211 */ /* 0x000fe400028f1413 */
[----:B------:R-:W-:-:S02]  /*8410*/  SHF.R.S32.HI R89, RZ, 0x1f, R233 ;  /* 0x0000001fff597819 */ /* 0x000fc400000114e9 */
[-C--:B------:R-:W-:Y:S02]  /*8420*/  LEA R12, P4, R233, R205.reuse, 0x2 ;  /* 0x000000cde90c7211 */ /* 0x080fe400078810ff */
[----:B------:R-:W-:Y:S02]  /*8430*/  SHF.R.S32.HI R91, RZ, 0x1f, R236 ;  /* 0x0000001fff5b7819 */ /* 0x000fe400000114ec */
[----:B------:R-:W-:Y:S02]  /*8440*/  LEA R14, P5, R236, R205, 0x2 ;  /* 0x000000cdec0e7211 */ /* 0x000fe400078a10ff */
[-C--:B------:R-:W-:Y:S02]  /*8450*/  LEA.HI.X R21, R231, R204.reuse, R21, 0x2, P0 ;  /* 0x000000cce7157211 */ /* 0x080fe400000f1415 */
[----:B------:R-:W-:Y:S02]  /*8460*/  LEA.HI.X R23, R232, R204, R23, 0x2, P1 ;  /* 0x000000cce8177211 */ /* 0x000fe400008f1417 */
[----:B------:R-:W-:-:S02]  /*8470*/  SHF.R.S32.HI R93, RZ, 0x1f, R237 ;  /* 0x0000001fff5d7819 */ /* 0x000fc400000114ed */
[-C--:B------:R-:W-:Y:S02]  /*8480*/  LEA R16, P0, R237, R205.reuse, 0x2 ;  /* 0x000000cded107211 */ /* 0x080fe400078010ff */
        /* <DEDUP_REMOVED lines=31> */
[----:B------:R-:W-:Y:S02]  /*8680*/  SHF.R.S32.HI R115, RZ, 0x1f, R251 ;  /* 0x0000001fff737819 */ /* 0x000fe400000114fb */
[----:B------:R-:W-:Y:S02]  /*8690*/  LEA R102, P5, R251, R205, 0x2 ;  /* 0x000000cdfb667211 */ /* 0x000fe400078a10ff */
[-C--:B------:R-:W-:Y:S02]  /*86a0*/  LEA.HI.X R109, R246, R204.reuse, R109, 0x2, P0 ;  /* 0x000000ccf66d7211 */ /* 0x080fe400000f146d */
[----:B------:R-:W-:-:S02]  /*86b0*/  LEA.HI.X R111, R247, R204, R111, 0x2, P1 ;  /* 0x000000ccf76f7211 */ /* 0x000fc400008f146f */
[----:B----4-:R-:W-:Y:S02]  /*86c0*/  SHF.R.S32.HI R117, RZ, 0x1f, R197 ;  /* 0x0000001fff757819 */ /* 0x010fe400000114c5 */
[-C--:B------:R-:W-:Y:S02]  /*86d0*/  LEA R104, P0, R197, R205.reuse, 0x2 ;  /* 0x000000cdc5687211 */ /* 0x080fe400078010ff */
[----:B------:R-:W-:Y:S02]  /*86e0*/  LEA.HI.X R113, R249, R204, R113, 0x2, P4 ;  /* 0x000000ccf9717211 */ /* 0x000fe400020f1471 */
[----:B------:R-:W-:Y:S02]  /*86f0*/  SHF.R.S32.HI R119, RZ, 0x1f, R176 ;  /* 0x0000001fff777819 */ /* 0x000fe400000114b0 */
[----:B------:R-:W-:Y:S02]  /*8700*/  LEA R106, P1, R176, R205, 0x2 ;  /* 0x000000cdb06a7211 */ /* 0x000fe400078210ff */
[----:B------:R-:W-:-:S02]  /*8710*/  SHF.L.U64.HI R221, R171, 0x2, R221 ;  /* 0x00000002abdd7819 */ /* 0x000fc400000102dd */
[-C--:B------:R-:W-:Y:S01]  /*8720*/  LEA.HI.X R115, R251, R204.reuse, R115, 0x2, P5 ;  /* 0x000000ccfb737211 */ /* 0x080fe200028f1473 */
[----:B------:R-:W4:Y:S01]  /*8730*/  LDL.LU R171, [R1+0x30] ;  /* 0x0000300001ab7983 */ /* 0x000f220000300800 */
[----:B------:R-:W-:Y:S02]  /*8740*/  SHF.R.S32.HI R121, RZ, 0x1f, R150 ;  /* 0x0000001fff797819 */ /* 0x000fe40000011496 */
[-C--:B------:R-:W-:Y:S02]  /*8750*/  LEA R108, P4, R150, R205.reuse, 0x2 ;  /* 0x000000cd966c7211 */ /* 0x080fe400078810ff */
[----:B---3--:R-:W-:Y:S02]  /*8760*/  SHF.R.S32.HI R123, RZ, 0x1f, R203 ;  /* 0x0000001fff7b7819 */ /* 0x008fe400000114cb */
[----:B------:R-:W-:Y:S02]  /*8770*/  LEA R110, P5, R203, R205, 0x2 ;  /* 0x000000cdcb6e7211 */ /* 0x000fe400078a10ff */
[----:B------:R-:W-:-:S02]  /*8780*/  LEA.HI.X R117, R197, R204, R117, 0x2, P0 ;  /* 0x000000ccc5757211 */ /* 0x000fc400000f1475 */
[-C--:B------:R-:W-:Y:S01]  /*8790*/  LEA.HI.X R119, R176, R204.reuse, R119, 0x2, P1 ;  /* 0x000000ccb0777211 */ /* 0x080fe200008f1477 */
[----:B------:R-:W3:Y:S01]  /*87a0*/  LDL.LU R197, [R1+0x34] ;  /* 0x0000340001c57983 */ /* 0x000ee20000300800 */
[----:B------:R-:W-:Y:S02]  /*87b0*/  SHF.R.S32.HI R125, RZ, 0x1f, R156 ;  /* 0x0000001fff7d7819 */ /* 0x000fe4000001149c */
[-C--:B------:R-:W-:Y:S01]  /*87c0*/  LEA R112, P0, R156, R205.reuse, 0x2 ;  /* 0x000000cd9c707211 */ /* 0x080fe200078010ff */
[----:B------:R-:W3:Y:S01]  /*87d0*/  LDL.LU R176, [R1+0x38] ;  /* 0x0000380001b07983 */ /* 0x000ee20000300800 */
[----:B------:R-:W-:Y:S02]  /*87e0*/  LEA.HI.X R121, R150, R204, R121, 0x2, P4 ;  /* 0x000000cc96797211 */ /* 0x000fe400020f1479 */
[----:B------:R-:W-:Y:S01]  /*87f0*/  SHF.R.S32.HI R127, RZ, 0x1f, R157 ;  /* 0x0000001fff7f7819 */ /* 0x000fe2000001149d */
[----:B------:R-:W3:Y:S01]  /*8800*/  LDL.LU R150, [R1+0x3c] ;  /* 0x00003c0001967983 */ /* 0x000ee20000300800 */
[----:B------:R-:W-:-:S02]  /*8810*/  LEA R114, P1, R157, R205, 0x2 ;  /* 0x000000cd9d727211 */ /* 0x000fc400078210ff */
[-C--:B------:R-:W-:Y:S02]  /*8820*/  LEA.HI.X R123, R203, R204.reuse, R123, 0x2, P5 ;  /* 0x000000cccb7b7211 */ /* 0x080fe400028f147b */
[----:B------:R-:W-:Y:S01]  /*8830*/  SHF.R.S32.HI R129, RZ, 0x1f, R166 ;  /* 0x0000001fff817819 */ /* 0x000fe200000114a6 */
[----:B------:R-:W3:Y:S01]  /*8840*/  LDL.LU R203, [R1+0x40] ;  /* 0x0000400001cb7983 */ /* 0x000ee20000300800 */
[----:B------:R-:W-:Y:S02]  /*8850*/  LEA R116, P4, R166, R205, 0x2 ;  /* 0x000000cda6747211 */ /* 0x000fe400078810ff */
[-C--:B------:R-:W-:Y:S02]  /*8860*/  LEA.HI.X R125, R156, R204.reuse, R125, 0x2, P0 ;  /* 0x000000cc9c7d7211 */ /* 0x080fe400000f147d */
[-C--:B------:R-:W-:Y:S01]  /*8870*/  LEA.HI.X R127, R157, R204.reuse, R127, 0x2, P1 ;  /* 0x000000cc9d7f7211 */ /* 0x080fe200008f147f */
[----:B------:R-:W3:Y:S01]  /*8880*/  LDL.LU R156, [R1+0x44] ;  /* 0x00004400019c7983 */ /* 0x000ee20000300800 */
[----:B------:R-:W-:-:S03]  /*8890*/  LEA.HI.X R129, R166, R204, R129, 0x2, P4 ;  /* 0x000000cca6817211 */ /* 0x000fc600020f1481 */
[----:B------:R-:W3:Y:S04]  /*88a0*/  LDL.LU R157, [R1+0x48] ;  /* 0x00004800019d7983 */ /* 0x000ee80000300800 */
[----:B------:R-:W3:Y:S01]  /*88b0*/  LDL.LU R166, [R1+0x4c] ;  /* 0x00004c0001a67983 */ /* 0x000ee20000300800 */
[----:B--2---:R-:W-:Y:S02]  /*88c0*/  SHF.R.S32.HI R131, RZ, 0x1f, R240 ;  /* 0x0000001fff837819 */ /* 0x004fe400000114f0 */
[----:B------:R-:W-:-:S04]  /*88d0*/  LEA R118, P5, R240, R205, 0x2 ;  /* 0x000000cdf0767211 */ /* 0x000fc800078a10ff */
[----:B------:R-:W-:Y:S02]  /*88e0*/  LEA.HI.X R131, R240, R204, R131, 0x2, P5 ;  /* 0x000000ccf0837211 */ /* 0x000fe400028f1483 */
[----:B------:R-:W2:Y:S01]  /*88f0*/  LDL.LU R240, [R1+0x50] ;  /* 0x0000500001f07983 */ /* 0x000ea20000300800 */
[----:B------:R-:W-:Y:S02]  /*8900*/  SHF.R.S32.HI R133, RZ, 0x1f, R192 ;  /* 0x0000001fff857819 */ /* 0x000fe400000114c0 */
[-C--:B------:R-:W-:Y:S02]  /*8910*/  LEA R120, P0, R192, R205.reuse, 0x2 ;  /* 0x000000cdc0787211 */ /* 0x080fe400078010ff */
[----:B------:R-:W-:Y:S02]  /*8920*/  SHF.R.S32.HI R135, RZ, 0x1f, R193 ;  /* 0x0000001fff877819 */ /* 0x000fe400000114c1 */
[----:B------:R-:W-:Y:S02]  /*8930*/  LEA R122, P1, R193, R205, 0x2 ;  /* 0x000000cdc17a7211 */ /* 0x000fe400078210ff */
[----:B------:R-:W-:-:S02]  /*8940*/  SHF.R.S32.HI R137, RZ, 0x1f, R170 ;  /* 0x0000001fff897819 */ /* 0x000fc400000114aa */
[----:B------:R-:W-:Y:S02]  /*8950*/  LEA R124, P4, R170, R205, 0x2 ;  /* 0x000000cdaa7c7211 */ /* 0x000fe400078810ff */
[-C--:B------:R-:W-:Y:S02]  /*8960*/  LEA.HI.X R133, R192, R204.reuse, R133, 0x2, P0 ;  /* 0x000000ccc0857211 */ /* 0x080fe400000f1485 */
[-C--:B------:R-:W-:Y:S01]  /*8970*/  LEA.HI.X R135, R193, R204.reuse, R135, 0x2, P1 ;  /* 0x000000ccc1877211 */ /* 0x080fe200008f1487 */
[----:B------:R-:W2:Y:S01]  /*8980*/  LDL.LU R192, [R1+0x54] ;  /* 0x0000540001c07983 */ /* 0x000ea20000300800 */
[----:B------:R-:W-:-:S03]  /*8990*/  LEA.HI.X R137, R170, R204, R137, 0x2, P4 ;  /* 0x000000ccaa897211 */ /* 0x000fc600020f1489 */
[----:B------:R-:W2:Y:S04]  /*89a0*/  LDL.LU R193, [R1+0x58] ;  /* 0x0000580001c17983 */ /* 0x000ea80000300800 */
[----:B------:R-:W2:Y:S01]  /*89b0*/  LDL.LU R170, [R1+0x5c] ;  /* 0x00005c0001aa7983 */ /* 0x000ea20000300800 */
[----:B----4-:R-:W-:Y:S02]  /*89c0*/  SHF.R.S32.HI R139, RZ, 0x1f, R171 ;  /* 0x0000001fff8b7819 */ /* 0x010fe400000114ab */
[----:B------:R-:W-:-:S04]  /*89d0*/  LEA R126, P5, R171, R205, 0x2 ;  /* 0x000000cdab7e7211 */ /* 0x000fc800078a10ff */
[----:B------:R-:W-:Y:S02]  /*89e0*/  LEA.HI.X R139, R171, R204, R139, 0x2, P5 ;  /* 0x000000ccab8b7211 */ /* 0x000fe400028f148b */
[----:B------:R-:W4:Y:S04]  /*89f0*/  LDL.LU R171, [R1+0x60] ;  /* 0x0000600001ab7983 */ /* 0x000f280000300800 */
[----:B------:R-:W4:Y:S01]  /*8a00*/  LDL.LU R177, [R1+0x64] ;  /* 0x0000640001b17983 */ /* 0x000f220000300800 */
[----:B---3--:R-:W-:-:S03]  /*8a10*/  SHF.R.S32.HI R143, RZ, 0x1f, R176 ;  /* 0x0000001fff8f7819 */ /* 0x008fc600000114b0 */
[----:B------:R-:W3:Y:S01]  /*8a20*/  LDL.LU R219, [R1+0x68] ;  /* 0x0000680001db7983 */ /* 0x000ee20000300800 */
[-C--:B------:R-:W-:Y:S02]  /*8a30*/  LEA R130, P1, R176, R205.reuse, 0x2 ;  /* 0x000000cdb0827211 */ /* 0x080fe400078210ff */
[----:B------:R-:W-:Y:S02]  /*8a40*/  SHF.R.S32.HI R145, RZ, 0x1f, R150 ;  /* 0x0000001fff917819 */ /* 0x000fe40000011496 */
[-C--:B------:R-:W-:Y:S02]  /*8a50*/  LEA R132, P4, R150, R205.reuse, 0x2 ;  /* 0x000000cd96847211 */ /* 0x080fe400078810ff */
[----:B------:R-:W-:Y:S02]  /*8a60*/  SHF.R.S32.HI R7, RZ, 0x1f, R203 ;  /* 0x0000001fff077819 */ /* 0x000fe400000114cb */
[----:B------:R-:W-:Y:S02]  /*8a70*/  LEA R134, P5, R203, R205, 0x2 ;  /* 0x000000cdcb867211 */ /* 0x000fe400078a10ff */
[----:B------:R-:W-:-:S02]  /*8a80*/  LEA.HI.X R143, R176, R204, R143, 0x2, P1 ;  /* 0x000000ccb08f7211 */ /* 0x000fc400008f148f */
[-C--:B------:R-:W-:Y:S01]  /*8a90*/  LEA.HI.X R145, R150, R204.reuse, R145, 0x2, P4 ;  /* 0x000000cc96917211 */ /* 0x080fe200020f1491 */
[----:B------:R-:W3:Y:S01]  /*8aa0*/  LDL.LU R176, [R1+0x6c] ;  /* 0x00006c0001b07983 */ /* 0x000ee20000300800 */
[----:B------:R-:W-:Y:S02]  /*8ab0*/  LEA.HI.X R146, R203, R204, R7, 0x2, P5 ;  /* 0x000000cccb927211 */ /* 0x000fe400028f1407 */
[----:B------:R-:W-:Y:S01]  /*8ac0*/  SHF.R.S32.HI R148, RZ, 0x1f, R157 ;  /* 0x0000001fff947819 */ /* 0x000fe2000001149d */
[----:B------:R-:W3:Y:S01]  /*8ad0*/  LDL.LU R203, [R1+0x70] ;  /* 0x0000700001cb7983 */ /* 0x000ee20000300800 */
[----:B------:R-:W-:-:S04]  /*8ae0*/  LEA R138, P1, R157, R205, 0x2 ;  /* 0x000000cd9d8a7211 */ /* 0x000fc800078210ff */
[----:B------:R-:W-:Y:S02]  /*8af0*/  LEA.HI.X R148, R157, R204, R148, 0x2, P1 ;  /* 0x000000cc9d947211 */ /* 0x000fe400008f1494 */
[----:B------:R-:W3:Y:S01]  /*8b00*/  LDL.LU R157, [R1+0x74] ;  /* 0x00007400019d7983 */ /* 0x000ee20000300800 */
[----:B------:R-:W-:Y:S02]  /*8b10*/  SHF.R.S32.HI R141, RZ, 0x1f, R197 ;  /* 0x0000001fff8d7819 */ /* 0x000fe400000114c5 */
[----:B--2---:R-:W-:Y:S02]  /*8b20*/  SHF.R.S32.HI R150, RZ, 0x1f, R240 ;  /* 0x0000001fff967819 */ /* 0x004fe400000114f0 */
[----:B------:R-:W-:-:S04]  /*8b30*/  LEA R142, P5, R240, R205, 0x2 ;  /* 0x000000cdf08e7211 */ /* 0x000fc800078a10ff */
[-C--:B------:R-:W-:Y:S02]  /*8b40*/  LEA.HI.X R150, R240, R204.reuse, R150, 0x2, P5 ;  /* 0x000000ccf0967211 */ /* 0x080fe400028f1496 */
[----:B------:R-:W2:Y:S01]  /*8b50*/  LDL.LU R240, [R1+0x78] ;  /* 0x0000780001f07983 */ /* 0x000ea20000300800 */
[CC--:B------:R-:W-:Y:S02]  /*8b60*/  LEA R128, P0, R197.reuse, R205.reuse, 0x2 ;  /* 0x000000cdc5807211 */ /* 0x0c0fe400078010ff */
[----:B------:R-:W-:Y:S01]  /*8b70*/  SHF.R.S32.HI R147, RZ, 0x1f, R156 ;  /* 0x0000001fff937819 */ /* 0x000fe2000001149c */
[----:B------:R-:W2:Y:S01]  /*8b80*/  LDL.LU R189, [R1+0x7c] ;  /* 0x00007c0001bd7983 */ /* 0x000ea20000300800 */
[----:B------:R-:W-:Y:S02]  /*8b90*/  LEA.HI.X R141, R197, R204, R141, 0x2, P0 ;  /* 0x000000ccc58d7211 */ /* 0x000fe400000f148d */
[----:B------:R-:W-:-:S04]  /*8ba0*/  LEA R136, P0, R156, R205, 0x2 ;  /* 0x000000cd9c887211 */ /* 0x000fc800078010ff */
[-C--:B------:R-:W-:Y:S02]  /*8bb0*/  LEA.HI.X R147, R156, R204.reuse, R147, 0x2, P0 ;  /* 0x000000cc9c937211 */ /* 0x080fe400000f1493 */
[----:B------:R-:W2:Y:S01]  /*8bc0*/  LDL.LU R156, [R1+0x80] ;  /* 0x00008000019c7983 */ /* 0x000ea20000300800 */
[----:B------:R-:W-:Y:S02]  /*8bd0*/  SHF.R.S32.HI R149, RZ, 0x1f, R166 ;  /* 0x0000001fff957819 */ /* 0x000fe400000114a6 */
[-C--:B------:R-:W-:Y:S01]  /*8be0*/  LEA R140, P4, R166, R205.reuse, 0x2 ;  /* 0x000000cda68c7211 */ /* 0x080fe200078810ff */
[----:B------:R-:W2:Y:S01]  /*8bf0*/  LDL.LU R196, [R1+0x84] ;  /* 0x0000840001c47983 */ /* 0x000ea20000300800 */
[----:B------:R-:W-:Y:S02]  /*8c00*/  SHF.R.S32.HI R151, RZ, 0x1f, R192 ;  /* 0x0000001fff977819 */ /* 0x000fe400000114c0 */
[----:B------:R-:W-:Y:S01]  /*8c10*/  LEA R144, P0, R192, R205, 0x2 ;  /* 0x000000cdc0907211 */ /* 0x000fe200078010ff */
[----:B------:R-:W2:Y:S01]  /*8c20*/  LDL.LU R197, [R1+0x88] ;  /* 0x0000880001c57983 */ /* 0x000ea20000300800 */
[----:B------:R-:W-:-:S02]  /*8c30*/  LEA.HI.X R149, R166, R204, R149, 0x2, P4 ;  /* 0x000000cca6957211 */ /* 0x000fc400020f1495 */
[----:B------:R-:W-:Y:S02]  /*8c40*/  SHF.R.S32.HI R160, RZ, 0x1f, R193 ;  /* 0x0000001fffa07819 */ /* 0x000fe400000114c1 */
[CC--:B------:R-:W-:Y:S02]  /*8c50*/  LEA R161, P1, R193.reuse, R205.reuse, 0x2 ;  /* 0x000000cdc1a17211 */ /* 0x0c0fe400078210ff */
[----:B------:R-:W-:Y:S02]  /*8c60*/  SHF.R.S32.HI R162, RZ, 0x1f, R170 ;  /* 0x0000001fffa27819 */ /* 0x000fe400000114aa */
[----:B------:R-:W-:Y:S02]  /*8c70*/  LEA R163, P4, R170, R205, 0x2 ;  /* 0x000000cdaaa37211 */ /* 0x000fe400078810ff */
[-C--:B------:R-:W-:Y:S02]  /*8c80*/  LEA.HI.X R151, R192, R204.reuse, R151, 0x2, P0 ;  /* 0x000000ccc0977211 */ /* 0x080fe400000f1497 */
[-C--:B------:R-:W-:Y:S01]  /*8c90*/  LEA.HI.X R160, R193, R204.reuse, R160, 0x2, P1 ;  /* 0x000000ccc1a07211 */ /* 0x080fe200008f14a0 */
[----:B------:R-:W2:Y:S01]  /*8ca0*/  LDL.LU R192, [R1+0x8c] ;  /* 0x00008c0001c07983 */ /* 0x000ea20000300800 */
[----:B------:R-:W-:-:S03]  /*8cb0*/  LEA.HI.X R162, R170, R204, R162, 0x2, P4 ;  /* 0x000000ccaaa27211 */ /* 0x000fc600020f14a2 */
[----:B------:R-:W2:Y:S04]  /*8cc0*/  LDL.LU R193, [R1+0x90] ;  /* 0x0000900001c17983 */ /* 0x000ea80000300800 */
[----:B------:R-:W2:Y:S04]  /*8cd0*/  LDL.LU R200, [R1+0x94] ;  /* 0x0000940001c87983 */ /* 0x000ea80000300800 */
[----:B------:R-:W2:Y:S04]  /*8ce0*/  LDL.LU R198, [R1+0x98] ;  /* 0x0000980001c67983 */ /* 0x000ea80000300800 */
[----:B------:R-:W2:Y:S01]  /*8cf0*/  LDL.LU R199, [R1+0x9c] ;  /* 0x00009c0001c77983 */ /* 0x000ea20000300800 */
[----:B----4-:R-:W-:-:S02]  /*8d00*/  SHF.R.S32.HI R164, RZ, 0x1f, R171 ;  /* 0x0000001fffa47819 */ /* 0x010fc400000114ab */
[CC--:B------:R-:W-:Y:S02]  /*8d10*/  LEA R165, P5, R171.reuse, R205.reuse, 0x2 ;  /* 0x000000cdaba57211 */ /* 0x0c0fe400078a10ff */
[----:B------:R-:W-:Y:S02]  /*8d20*/  SHF.R.S32.HI R166, RZ, 0x1f, R177 ;  /* 0x0000001fffa67819 */ /* 0x000fe400000114b1 */
[----:B------:R-:W-:Y:S02]  /*8d30*/  LEA.HI.X R164, R171, R204, R164, 0x2, P5 ;  /* 0x000000ccaba47211 */ /* 0x000fe400028f14a4 */
[-C--:B------:R-:W-:Y:S02]  /*8d40*/  LEA R167, P0, R177, R205.reuse, 0x2 ;  /* 0x000000cdb1a77211 */ /* 0x080fe400078010ff */
[----:B---3--:R-:W-:Y:S02]  /*8d50*/  SHF.R.S32.HI R168, RZ, 0x1f, R219 ;  /* 0x0000001fffa87819 */ /* 0x008fe400000114db */
[----:B------:R-:W-:-:S02]  /*8d60*/  LEA R169, P1, R219, R205, 0x2 ;  /* 0x000000cddba97211 */ /* 0x000fc400078210ff */
[-C--:B------:R-:W-:Y:S02]  /*8d70*/  LEA.HI.X R166, R177, R204.reuse, R166, 0x2, P0 ;  /* 0x000000ccb1a67211 */ /* 0x080fe400000f14a6 */
[----:B------:R-:W-:Y:S02]  /*8d80*/  LEA.HI.X R168, R219, R204, R168, 0x2, P1 ;  /* 0x000000ccdba87211 */ /* 0x000fe400008f14a8 */
[----:B------:R-:W-:Y:S02]  /*8d90*/  SHF.R.S32.HI R170, RZ, 0x1f, R176 ;  /* 0x0000001fffaa7819 */ /* 0x000fe400000114b0 */
[-C--:B------:R-:W-:Y:S02]  /*8da0*/  LEA R171, P4, R176, R205.reuse, 0x2 ;  /* 0x000000cdb0ab7211 */ /* 0x080fe400078810ff */
[----:B------:R-:W-:Y:S02]  /*8db0*/  SHF.R.S32.HI R172, RZ, 0x1f, R203 ;  /* 0x0000001fffac7819 */ /* 0x000fe400000114cb */
[----:B------:R-:W-:-:S02]  /*8dc0*/  LEA R173, P5, R203, R205, 0x2 ;  /* 0x000000cdcbad7211 */ /* 0x000fc400078a10ff */
[-C--:B------:R-:W-:Y:S02]  /*8dd0*/  LEA.HI.X R170, R176, R204.reuse, R170, 0x2, P4 ;  /* 0x000000ccb0aa7211 */ /* 0x080fe400020f14aa */
[----:B------:R-:W-:Y:S02]  /*8de0*/  LEA.HI.X R172, R203, R204, R172, 0x2, P5 ;  /* 0x000000cccbac7211 */ /* 0x000fe400028f14ac */
[----:B------:R-:W-:Y:S01]  /*8df0*/  SHF.R.S32.HI R174, RZ, 0x1f, R157 ;  /* 0x0000001fffae7819 */ /* 0x000fe2000001149d */
[----:B------:R-:W3:Y:S01]  /*8e00*/  LDL.LU R203, [R1+0xa0] ;  /* 0x0000a00001cb7983 */ /* 0x000ee20000300800 */
[----:B------:R-:W-:-:S03]  /*8e10*/  LEA R175, P0, R157, R205, 0x2 ;  /* 0x000000cd9daf7211 */ /* 0x000fc600078010ff */
[----:B------:R-:W4:Y:S01]  /*8e20*/  LDL.LU R230, [R1+0xa4] ;  /* 0x0000a40001e67983 */ /* 0x000f220000300800 */
[----:B------:R-:W-:-:S03]  /*8e30*/  LEA.HI.X R174, R157, R204, R174, 0x2, P0 ;  /* 0x000000cc9dae7211 */ /* 0x000fc600000f14ae */
[----:B------:R-:W4:Y:S01]  /*8e40*/  LDL.LU R157, [R1+0xa8] ;  /* 0x0000a800019d7983 */ /* 0x000f220000300800 */
[----:B--2---:R-:W-:Y:S02]  /*8e50*/  SHF.R.S32.HI R176, RZ, 0x1f, R240 ;  /* 0x0000001fffb07819 */ /* 0x004fe400000114f0 */
[----:B------:R-:W-:-:S04]  /*8e60*/  LEA R177, P1, R240, R205, 0x2 ;  /* 0x000000cdf0b17211 */ /* 0x000fc800078210ff */
[----:B------:R-:W-:Y:S02]  /*8e70*/  LEA.HI.X R176, R240, R204, R176, 0x2, P1 ;  /* 0x000000ccf0b07211 */ /* 0x000fe400008f14b0 */
[----:B------:R-:W2:Y:S04]  /*8e80*/  LDL.LU R240, [R1+0xac] ;  /* 0x0000ac0001f07983 */ /* 0x000ea80000300800 */
[----:B------:R-:W2:Y:S01]  /*8e90*/  LDL.LU R219, [R1+0xb0] ;  /* 0x0000b00001db7983 */ /* 0x000ea20000300800 */
[----:B------:R-:W-:Y:S02]  /*8ea0*/  SHF.R.S32.HI R180, RZ, 0x1f, R156 ;  /* 0x0000001fffb47819 */ /* 0x000fe4000001149c */
[----:B------:R-:W-:-:S04]  /*8eb0*/  LEA R181, P5, R156, R205, 0x2 ;  /* 0x000000cd9cb57211 */ /* 0x000fc800078a10ff */
[-C--:B------:R-:W-:Y:S02]  /*8ec0*/  LEA.HI.X R180, R156, R204.reuse, R180, 0x2, P5 ;  /* 0x000000cc9cb47211 */ /* 0x080fe400028f14b4 */
[----:B------:R-:W2:Y:S01]  /*8ed0*/  LDL.LU R156, [R1+0x1b4] ;  /* 0x0001b400019c7983 */ /* 0x000ea20000300800 */
[----:B------:R-:W-:Y:S02]  /*8ee0*/  SHF.R.S32.HI R178, RZ, 0x1f, R189 ;  /* 0x0000001fffb27819 */ /* 0x000fe400000114bd */
[C---:B------:R-:W-:Y:S02]  /*8ef0*/  LEA R179, P4, R189.reuse, R205, 0x2 ;  /* 0x000000cdbdb37211 */ /* 0x040fe400078810ff */
[----:B------:R-:W-:Y:S02]  /*8f00*/  SHF.R.S32.HI R182, RZ, 0x1f, R196 ;  /* 0x0000001fffb67819 */ /* 0x000fe400000114c4 */
[----:B------:R-:W-:Y:S02]  /*8f10*/  LEA.HI.X R178, R189, R204, R178, 0x2, P4 ;  /* 0x000000ccbdb27211 */ /* 0x000fe400020f14b2 */
[----:B------:R-:W-:-:S02]  /*8f20*/  SHF.R.S32.HI R184, RZ, 0x1f, R197 ;  /* 0x0000001fffb87819 */ /* 0x000fc400000114c5 */
[-C--:B------:R-:W-:Y:S02]  /*8f30*/  LEA R183, P0, R196, R205.reuse, 0x2 ;  /* 0x000000cdc4b77211 */ /* 0x080fe400078010ff */
[-C--:B------:R-:W-:Y:S02]  /*8f40*/  LEA R185, P1, R197, R205.reuse, 0x2 ;  /* 0x000000cdc5b97211 */ /* 0x080fe400078210ff */
[----:B------:R-:W-:Y:S02]  /*8f50*/  SHF.R.S32.HI R186, RZ, 0x1f, R192 ;  /* 0x0000001fffba7819 */ /* 0x000fe400000114c0 */
[-C--:B------:R-:W-:Y:S02]  /*8f60*/  LEA R187, P4, R192, R205.reuse, 0x2 ;  /* 0x000000cdc0bb7211 */ /* 0x080fe400078810ff */
[----:B------:R-:W-:Y:S02]  /*8f70*/  SHF.R.S32.HI R188, RZ, 0x1f, R193 ;  /* 0x0000001fffbc7819 */ /* 0x000fe400000114c1 */
[----:B------:R-:W-:-:S02]  /*8f80*/  LEA R189, P5, R193, R205, 0x2 ;  /* 0x000000cdc1bd7211 */ /* 0x000fc400078a10ff */
[-C--:B------:R-:W-:Y:S02]  /*8f90*/  LEA.HI.X R182, R196, R204.reuse, R182, 0x2, P0 ;  /* 0x000000ccc4b67211 */ /* 0x080fe400000f14b6 */
[-C--:B------:R-:W-:Y:S02]  /*8fa0*/  LEA.HI.X R184, R197, R204.reuse, R184, 0x2, P1 ;  /* 0x000000ccc5b87211 */ /* 0x080fe400008f14b8 */
[-C--:B------:R-:W-:Y:S02]  /*8fb0*/  LEA.HI.X R186, R192, R204.reuse, R186, 0x2, P4 ;  /* 0x000000ccc0ba7211 */ /* 0x080fe400020f14ba */
[----:B------:R-:W-:Y:S02]  /*8fc0*/  LEA.HI.X R188, R193, R204, R188, 0x2, P5 ;  /* 0x000000ccc1bc7211 */ /* 0x000fe400028f14bc */
[----:B------:R-:W-:Y:S02]  /*8fd0*/  SHF.R.S32.HI R190, RZ, 0x1f, R200 ;  /* 0x0000001fffbe7819 */ /* 0x000fe400000114c8 */
[----:B------:R-:W-:-:S02]  /*8fe0*/  SHF.R.S32.HI R192, RZ, 0x1f, R198 ;  /* 0x0000001fffc07819 */ /* 0x000fc400000114c6 */
[-C--:B------:R-:W-:Y:S02]  /*8ff0*/  LEA R191, P0, R200, R205.reuse, 0x2 ;  /* 0x000000cdc8bf7211 */ /* 0x080fe400078010ff */
[-C--:B------:R-:W-:Y:S02]  /*9000*/  LEA R193, P1, R198, R205.reuse, 0x2 ;  /* 0x000000cdc6c17211 */ /* 0x080fe400078210ff */
[----:B------:R-:W-:Y:S02]  /*9010*/  SHF.R.S32.HI R194, RZ, 0x1f, R199 ;  /* 0x0000001fffc27819 */ /* 0x000fe400000114c7 */
[----:B------:R-:W-:Y:S02]  /*9020*/  LEA R195, P4, R199, R205, 0x2 ;  /* 0x000000cdc7c37211 */ /* 0x000fe400078810ff */
[-C--:B------:R-:W-:Y:S02]  /*9030*/  LEA.HI.X R190, R200, R204.reuse, R190, 0x2, P0 ;  /* 0x000000ccc8be7211 */ /* 0x080fe400000f14be */
[----:B------:R-:W-:-:S02]  /*9040*/  LEA.HI.X R192, R198, R204, R192, 0x2, P1 ;  /* 0x000000ccc6c07211 */ /* 0x000fc400008f14c0 */
[----:B------:R-:W-:Y:S02]  /*9050*/  LEA.HI.X R194, R199, R204, R194, 0x2, P4 ;  /* 0x000000ccc7c27211 */ /* 0x000fe400020f14c2 */
[----:B------:R-:W-:-:S04]  /*9060*/  IADD3 R152, P6, R152, UR10, RZ ;  /* 0x0000000a98987c10 */ /* 0x000fc8000ffde0ff */
[----:B------:R-:W-:Y:S02]  /*9070*/  IADD3.X R13, R13, UR11, RZ, P6, !PT ;  /* 0x0000000b0d0d7c10 */ /* 0x000fe4000b7fe4ff */
        /* <DEDUP_REMOVED lines=16> */
[----:B------:R-:W-:Y:S02]  /*9180*/  IADD3 R118, P6, R118, UR10, RZ ;  /* 0x0000000a76767c10 */ /* 0x000fe4000ffde0ff */
[----:B---3--:R-:W-:Y:S02]  /*9190*/  SHF.R.S32.HI R196, RZ, 0x1f, R203 ;  /* 0x0000001fffc47819 */ /* 0x008fe400000114cb */
[----:B------:R-:W-:-:S04]  /*91a0*/  LEA R197, P5, R203, R205, 0x2 ;  /* 0x000000cdcbc57211 */ /* 0x000fc800078a10ff */
[-C--:B------:R-:W-:Y:S02]  /*91b0*/  LEA.HI.X R196, R203, R204.reuse, R196, 0x2, P5 ;  /* 0x000000cccbc47211 */ /* 0x080fe400028f14c4 */
[----:B----4-:R-:W-:Y:S02]  /*91c0*/  SHF.R.S32.HI R200, RZ, 0x1f, R157 ;  /* 0x0000001fffc87819 */ /* 0x010fe4000001149d */
[CC--:B------:R-:W-:Y:S02]  /*91d0*/  LEA R201, P1, R157.reuse, R205.reuse, 0x2 ;  /* 0x000000cd9dc97211 */ /* 0x0c0fe400078210ff */
[----:B------:R-:W-:Y:S02]  /*91e0*/  SHF.R.S32.HI R198, RZ, 0x1f, R230 ;  /* 0x0000001fffc67819 */ /* 0x000fe400000114e6 */
[----:B------:R-:W-:Y:S02]  /*91f0*/  LEA.HI.X R200, R157, R204, R200, 0x2, P1 ;  /* 0x000000cc9dc87211 */ /* 0x000fe400008f14c8 */
[----:B------:R-:W-:-:S02]  /*9200*/  LEA R199, P0, R230, R205, 0x2 ;  /* 0x000000cde6c77211 */ /* 0x000fc400078010ff */
[----:B------:R-:W-:Y:S02]  /*9210*/  LOP3.LUT R157, R0, 0x3c, RZ, 0xfc, !PT ;  /* 0x0000003c009d7812 */ /* 0x000fe400078efcff */
[----:B------:R-:W-:-:S03]  /*9220*/  LEA.HI.X R198, R230, R204, R198, 0x2, P0 ;  /* 0x000000cce6c67211 */ /* 0x000fc600000f14c6 */
[----:B------:R-:W-:-:S05]  /*9230*/  IMAD R157, R157, R234, RZ ;  /* 0x000000ea9d9d7224 */ /* 0x000fca00078e02ff */
[----:B------:R-:W-:Y:S01]  /*9240*/  STL [R1+0x8], R157 ;  /* 0x0000089d01007387 */ /* 0x000fe20000100800 */
[----:B------:R-:W-:Y:S02]  /*9250*/  IADD3.X R131, R131, UR11, RZ, P6, !PT ;  /* 0x0000000b83837c10 */ /* 0x000fe4000b7fe4ff */
[----:B------:R-:W-:-:S04]  /*9260*/  IADD3 R124, P6, R124, UR10, RZ ;  /* 0x0000000a7c7c7c10 */ /* 0x000fc8000ffde0ff */
[----:B------:R-:W-:Y:S02]  /*9270*/  IADD3.X R137, R137, UR11, RZ, P6, !PT ;  /* 0x0000000b89897c10 */ /* 0x000fe4000b7fe4ff */
[----:B------:R-:W-:-:S04]  /*9280*/  IADD3 R130, P6, R130, UR10, RZ ;  /* 0x0000000a82827c10 */ /* 0x000fc8000ffde0ff */
[----:B------:R-:W-:Y:S02]  /*9290*/  IADD3.X R143, R143, UR11, RZ, P6, !PT ;  /* 0x0000000b8f8f7c10 */ /* 0x000fe4000b7fe4ff */
[----:B------:R-:W-:-:S04]  /*92a0*/  IADD3 R136, P6, R136, UR10, RZ ;  /* 0x0000000a88887c10 */ /* 0x000fc8000ffde0ff */
[----:B------:R-:W-:Y:S02]  /*92b0*/  IADD3.X R147, R147, UR11, RZ, P6, !PT ;  /* 0x0000000b93937c10 */ /* 0x000fe4000b7fe4ff */
[----:B--2---:R-:W-:Y:S02]  /*92c0*/  SHF.R.S32.HI R202, RZ, 0x1f, R240 ;  /* 0x0000001fffca7819 */ /* 0x004fe400000114f0 */
[CC--:B------:R-:W-:Y:S02]  /*92d0*/  LEA R203, P4, R240.reuse, R205.reuse, 0x2 ;  /* 0x000000cdf0cb7211 */ /* 0x0c0fe400078810ff */
[----:B------:R-:W-:Y:S02]  /*92e0*/  SHF.R.S32.HI R7, RZ, 0x1f, R219 ;  /* 0x0000001fff077819 */ /* 0x000fe400000114db */
[----:B------:R-:W-:Y:S02]  /*92f0*/  LEA.HI.X R202, R240, R204, R202, 0x2, P4 ;  /* 0x000000ccf0ca7211 */ /* 0x000fe400020f14ca */
[----:B------:R-:W-:-:S02]  /*9300*/  LEA R205, P5, R219, R205, 0x2 ;  /* 0x000000cddbcd7211 */ /* 0x000fc400078a10ff */
[----:B------:R-:W-:Y:S02]  /*9310*/  LOP3.LUT R240, R0, 0x3a, RZ, 0xfc, !PT ;  /* 0x0000003a00f07812 */ /* 0x000fe400078efcff */
[----:B------:R-:W-:-:S03]  /*9320*/  LEA.HI.X R204, R219, R204, R7, 0x2, P5 ;  /* 0x000000ccdbcc7211 */ /* 0x000fc600028f1407 */
[----:B------:R-:W-:Y:S01]  /*9330*/  IMAD R7, R240, R234, RZ ;  /* 0x000000eaf0077224 */ /* 0x000fe200078e02ff */
[----:B------:R-:W-:-:S04]  /*9340*/  IADD3 R8, P4, R8, UR10, RZ ;  /* 0x0000000a08087c10 */ /* 0x000fc8000ff9e0ff */
[----:B------:R1:W-:Y:S01]  /*9350*/  STL [R1], R7 ;  /* 0x0000000701007387 */ /* 0x0003e20000100800 */
[----:B------:R-:W-:Y:S02]  /*9360*/  IADD3.X R17, R17, UR11, RZ, P4, !PT ;  /* 0x0000000b11117c10 */ /* 0x000fe4000a7fe4ff */
[----:B------:R-:W-:Y:S02]  /*9370*/  IADD3 R10, P4, R10, UR10, RZ ;  /* 0x0000000a0a0a7c10 */ /* 0x000fe4000ff9e0ff */
[----:B-1----:R-:W-:-:S04]  /*9380*/  IADD3 R7, P5, R25, UR10, RZ ;  /* 0x0000000a19077c10 */ /* 0x002fc8000ffbe0ff */
[----:B------:R-:W-:Y:S02]  /*9390*/  IADD3.X R15, R15, UR11, RZ, P5, !PT ;  /* 0x0000000b0f0f7c10 */ /* 0x000fe4000affe4ff */
[----:B------:R-:W-:Y:S02]  /*93a0*/  IADD3 R11, P5, R11, UR10, RZ ;  /* 0x0000000a0b0b7c10 */ /* 0x000fe4000ffbe0ff */
[----:B------:R-:W-:Y:S02]  /*93b0*/  IADD3.X R23, R23, UR11, RZ, P4, !PT ;  /* 0x0000000b17177c10 */ /* 0x000fe4000a7fe4ff */
[----:B------:R-:W-:Y:S02]  /*93c0*/  IADD3.X R21, R21, UR11, RZ, P5, !PT ;  /* 0x0000000b15157c10 */ /* 0x000fe4000affe4ff */
[----:B------:R-:W-:Y:S02]  /*93d0*/  IADD3 R14, P5, R14, UR10, RZ ;  /* 0x0000000a0e0e7c10 */ /* 0x000fe4000ffbe0ff */
[----:B------:R-:W-:-:S02]  /*93e0*/  IADD3 R16, P4, R16, UR10, RZ ;  /* 0x0000000a10107c10 */ /* 0x000fc4000ff9e0ff */
[----:B------:R-:W-:Y:S02]  /*93f0*/  IADD3.X R91, R91, UR11, RZ, P5, !PT ;  /* 0x0000000b5b5b7c10 */ /* 0x000fe4000affe4ff */
[----:B------:R-:W-:Y:S02]  /*9400*/  IADD3.X R93, R93, UR11, RZ, P4, !PT ;  /* 0x0000000b5d5d7c10 */ /* 0x000fe4000a7fe4ff */
[----:B------:R-:W-:Y:S02]  /*9410*/  IADD3 R20, P5, R20, UR10, RZ ;  /* 0x0000000a14147c10 */ /* 0x000fe4000ffbe0ff */
[----:B------:R-:W-:Y:S02]  /*9420*/  IADD3 R22, P4, R22, UR10, RZ ;  /* 0x0000000a16167c10 */ /* 0x000fe4000ff9e0ff */
[----:B------:R-:W-:Y:S02]  /*9430*/  IADD3.X R97, R97, UR11, RZ, P5, !PT ;  /* 0x0000000b61617c10 */ /* 0x000fe4000affe4ff */
[----:B------:R-:W-:-:S02]  /*9440*/  IADD3.X R99, R99, UR11, RZ, P4, !PT ;  /* 0x0000000b63637c10 */ /* 0x000fc4000a7fe4ff */
[----:B------:R-:W-:Y:S02]  /*9450*/  IADD3 R90, P5, R90, UR10, RZ ;  /* 0x0000000a5a5a7c10 */ /* 0x000fe4000ffbe0ff */
        /* <DEDUP_REMOVED lines=33> */
[----:B------:R-:W-:Y:S02]  /*9670*/  IADD3 R142, P6, R142, UR10, RZ ;  /* 0x0000000a8e8e7c10 */ /* 0x000fe4000ffde0ff */
[----:B------:R-:W-:-:S02]  /*9680*/  IADD3.X R148, R148, UR11, RZ, P5, !PT ;  /* 0x0000000b94947c10 */ /* 0x000fc4000affe4ff */
        /* <DEDUP_REMOVED lines=11> */
[----:B------:R-:W-:-:S02]  /*9740*/  LOP3.LUT R219, R0, 0x36, RZ, 0xfc, !PT ;  /* 0x0000003600db7812 */ /* 0x000fc400078efcff */
[----:B------:R-:W-:Y:S02]  /*9750*/  IADD3.X R164, R164, UR11, RZ, P5, !PT ;  /* 0x0000000ba4a47c10 */ /* 0x000fe4000affe4ff */
[----:B------:R-:W-:Y:S02]  /*9760*/  IADD3.X R166, R166, UR11, RZ, P4, !PT ;  /* 0x0000000ba6a67c10 */ /* 0x000fe4000a7fe4ff */
[----:B------:R-:W-:Y:S01]  /*9770*/  IADD3.X R168, R168, UR11, RZ, P6, !PT ;  /* 0x0000000ba8a87c10 */ /* 0x000fe2000b7fe4ff */
[----:B------:R-:W-:Y:S01]  /*9780*/  IMAD R249, R219, R234, RZ ;  /* 0x000000eadbf97224 */ /* 0x000fe200078e02ff */
[----:B------:R-:W-:Y:S02]  /*9790*/  IADD3 R171, P5, R171, UR10, RZ ;  /* 0x0000000aabab7c10 */ /* 0x000fe4000ffbe0ff */
[----:B------:R-:W-:Y:S02]  /*97a0*/  IADD3 R173, P4, R173, UR10, RZ ;  /* 0x0000000aadad7c10 */ /* 0x000fe4000ff9e0ff */
[----:B------:R-:W-:-:S02]  /*97b0*/  IADD3 R175, P6, R175, UR10, RZ ;  /* 0x0000000aafaf7c10 */ /* 0x000fc4000ffde0ff */
[C---:B------:R-:W-:Y:S02]  /*97c0*/  LOP3.LUT R230, R0.reuse, 0x38, RZ, 0xfc, !PT ;  /* 0x0000003800e67812 */ /* 0x040fe400078efcff */
[C---:B------:R-:W-:Y:S02]  /*97d0*/  LOP3.LUT R219, R0.reuse, 0x2c, RZ, 0xfc, !PT ;  /* 0x0000002c00db7812 */ /* 0x040fe400078efcff */
[----:B------:R-:W-:Y:S02]  /*97e0*/  LOP3.LUT R157, R0, 0x34, RZ, 0xfc, !PT ;  /* 0x00000034009d7812 */ /* 0x000fe400078efcff */
[----:B------:R-:W-:Y:S02]  /*97f0*/  IADD3.X R170, R170, UR11, RZ, P5, !PT ;  /* 0x0000000baaaa7c10 */ /* 0x000fe4000affe4ff */
[----:B------:R-:W-:Y:S02]  /*9800*/  IADD3.X R172, R172, UR11, RZ, P4, !PT ;  /* 0x0000000bacac7c10 */ /* 0x000fe4000a7fe4ff */
[----:B------:R-:W-:Y:S01]  /*9810*/  IADD3.X R174, R174, UR11, RZ, P6, !PT ;  /* 0x0000000baeae7c10 */ /* 0x000fe2000b7fe4ff */
[----:B------:R-:W-:Y:S01]  /*9820*/  IMAD R251, R230, R234, RZ ;  /* 0x000000eae6fb7224 */ /* 0x000fe200078e02ff */
[----:B------:R-:W-:-:S02]  /*9830*/  IADD3 R177, P5, R177, UR10, RZ ;  /* 0x0000000ab1b17c10 */ /* 0x000fc4000ffbe0ff */
[----:B------:R-:W-:Y:S02]  /*9840*/  IADD3 R179, P4, R179, UR10, RZ ;  /* 0x0000000ab3b37c10 */ /* 0x000fe4000ff9e0ff */
[----:B------:R-:W-:Y:S01]  /*9850*/  IADD3 R181, P6, R181, UR10, RZ ;  /* 0x0000000ab5b57c10 */ /* 0x000fe2000ffde0ff */
[-C--:B------:R-:W-:Y:S01]  /*9860*/  IMAD R244, R219, R234.reuse, RZ ;  /* 0x000000eadbf47224 */ /* 0x080fe200078e02ff */
[C---:B------:R-:W-:Y:S01]  /*9870*/  LOP3.LUT R230, R0.reuse, 0x30, RZ, 0xfc, !PT ;  /* 0x0000003000e67812 */ /* 0x040fe200078efcff */
[----:B------:R-:W-:Y:S01]  /*9880*/  IMAD R247, R157, R234, RZ ;  /* 0x000000ea9df77224 */ /* 0x000fe200078e02ff */
[C---:B------:R-:W-:Y:S02]  /*9890*/  LOP3.LUT R219, R0.reuse, 0x22, RZ, 0xfc, !PT ;  /* 0x0000002200db7812 */ /* 0x040fe400078efcff */
[----:B------:R-:W-:Y:S02]  /*98a0*/  LOP3.LUT R240, R0, 0x32, RZ, 0xfc, !PT ;  /* 0x0000003200f07812 */ /* 0x000fe400078efcff */
[----:B------:R-:W-:-:S02]  /*98b0*/  IADD3.X R176, R176, UR11, RZ, P5, !PT ;  /* 0x0000000bb0b07c10 */ /* 0x000fc4000affe4ff */
[----:B------:R-:W-:Y:S02]  /*98c0*/  IADD3.X R178, R178, UR11, RZ, P4, !PT ;  /* 0x0000000bb2b27c10 */ /* 0x000fe4000a7fe4ff */
[----:B------:R-:W-:Y:S02]  /*98d0*/  IADD3.X R180, R180, UR11, RZ, P6, !PT ;  /* 0x0000000bb4b47c10 */ /* 0x000fe4000b7fe4ff */
[----:B------:R-:W-:Y:S02]  /*98e0*/  LOP3.LUT R157, R0, 0x2a, RZ, 0xfc, !PT ;  /* 0x0000002a009d7812 */ /* 0x000fe400078efcff */
[----:B------:R-:W-:Y:S02]  /*98f0*/  IADD3 R183, P5, R183, UR10, RZ ;  /* 0x0000000ab7b77c10 */ /* 0x000fe4000ffbe0ff */
[----:B------:R-:W-:Y:S02]  /*9900*/  IADD3 R185, P4, R185, UR10, RZ ;  /* 0x0000000ab9b97c10 */ /* 0x000fe4000ff9e0ff */
[----:B------:R-:W-:Y:S01]  /*9910*/  IADD3 R187, P6, R187, UR10, RZ ;  /* 0x0000000abbbb7c10 */ /* 0x000fe2000ffde0ff */
[-C--:B------:R-:W-:Y:S01]  /*9920*/  IMAD R245, R230, R234.reuse, RZ ;  /* 0x000000eae6f57224 */ /* 0x080fe200078e02ff */
[C---:B------:R-:W-:Y:S01]  /*9930*/  LOP3.LUT R230, R0.reuse, 0x26, RZ, 0xfc, !PT ;  /* 0x0000002600e67812 */ /* 0x040fe200078efcff */
[-C--:B------:R-:W-:Y:S01]  /*9940*/  IMAD R239, R219, R234.reuse, RZ ;  /* 0x000000eadbef7224 */ /* 0x080fe200078e02ff */
[----:B------:R-:W-:Y:S01]  /*9950*/  LOP3.LUT R219, R0, 0x18, RZ, 0xfc, !PT ;  /* 0x0000001800db7812 */ /* 0x000fe200078efcff */
[-C--:B------:R-:W-:Y:S01]  /*9960*/  IMAD R246, R240, R234.reuse, RZ ;  /* 0x000000eaf0f67224 */ /* 0x080fe200078e02ff */
[----:B------:R-:W-:Y:S01]  /*9970*/  IADD3.X R182, R182, UR11, RZ, P5, !PT ;  /* 0x0000000bb6b67c10 */ /* 0x000fe2000affe4ff */
[----:B------:R-:W-:Y:S01]  /*9980*/  IMAD R243, R157, R234, RZ ;  /* 0x000000ea9df37224 */ /* 0x000fe200078e02ff */
[----:B------:R-:W-:-:S02]  /*9990*/  IADD3.X R184, R184, UR11, RZ, P4, !PT ;  /* 0x0000000bb8b87c10 */ /* 0x000fc4000a7fe4ff */
[----:B------:R-:W-:Y:S02]  /*99a0*/  IADD3.X R186, R186, UR11, RZ, P6, !PT ;  /* 0x0000000bbaba7c10 */ /* 0x000fe4000b7fe4ff */
[C---:B------:R-:W-:Y:S02]  /*99b0*/  LOP3.LUT R240, R0.reuse, 0x28, RZ, 0xfc, !PT ;  /* 0x0000002800f07812 */ /* 0x040fe400078efcff */
[----:B------:R-:W-:Y:S02]  /*99c0*/  IADD3 R189, P5, R189, UR10, RZ ;  /* 0x0000000abdbd7c10 */ /* 0x000fe4000ffbe0ff */
[----:B------:R-:W-:Y:S02]  /*99d0*/  IADD3 R191, P4, R191, UR10, RZ ;  /* 0x0000000abfbf7c10 */ /* 0x000fe4000ff9e0ff */
[----:B------:R-:W-:Y:S02]  /*99e0*/  IADD3 R193, P6, R193, UR10, RZ ;  /* 0x0000000ac1c17c10 */ /* 0x000fe4000ffde0ff */
[----:B------:R-:W-:Y:S01]  /*99f0*/  LOP3.LUT R157, R0, 0x20, RZ, 0xfc, !PT ;  /* 0x00000020009d7812 */ /* 0x000fe200078efcff */
[-C--:B------:R-:W-:Y:S01]  /*9a00*/  IMAD R241, R230, R234.reuse, RZ ;  /* 0x000000eae6f17224 */ /* 0x080fe200078e02ff */
[----:B------:R-:W-:Y:S01]  /*9a10*/  LOP3.LUT R230, R0, 0x1a, RZ, 0xfc, !PT ;  /* 0x0000001a00e67812 */ /* 0x000fe200078efcff */
[-C--:B------:R-:W-:Y:S01]  /*9a20*/  IMAD R235, R219, R234.reuse, RZ ;  /* 0x000000eadbeb7224 */ /* 0x080fe200078e02ff */
[----:B------:R-:W-:Y:S01]  /*9a30*/  IADD3.X R188, R188, UR11, RZ, P5, !PT ;  /* 0x0000000bbcbc7c10 */ /* 0x000fe2000affe4ff */
[----:B------:R-:W-:Y:S01]  /*9a40*/  IMAD R242, R240, R234, RZ ;  /* 0x000000eaf0f27224 */ /* 0x000fe200078e02ff */
[----:B------:R-:W-:-:S02]  /*9a50*/  IADD3.X R190, R190, UR11, RZ, P4, !PT ;  /* 0x0000000bbebe7c10 */ /* 0x000fc4000a7fe4ff */
[----:B------:R-:W-:Y:S01]  /*9a60*/  IADD3.X R192, R192, UR11, RZ, P6, !PT ;  /* 0x0000000bc0c07c10 */ /* 0x000fe2000b7fe4ff */
[----:B------:R-:W-:Y:S01]  /*9a70*/  IMAD R238, R157, R234, RZ ;  /* 0x000000ea9dee7224 */ /* 0x000fe200078e02ff */
[----:B------:R-:W-:Y:S02]  /*9a80*/  LEA R156, P1, R5, R156, 0x3 ;  /* 0x0000009c059c7211 */ /* 0x000fe400078218ff */
[----:B------:R-:W-:Y:S02]  /*9a90*/  SHF.R.S32.HI R219, RZ, 0x1f, R5 ;  /* 0x0000001fffdb7819 */ /* 0x000fe40000011405 */
[----:B------:R-:W-:Y:S02]  /*9aa0*/  IADD3 R195, P5, R195, UR10, RZ ;  /* 0x0000000ac3c37c10 */ /* 0x000fe4000ffbe0ff */
[----:B------:R-:W-:Y:S02]  /*9ab0*/  IADD3 R197, P4, R197, UR10, RZ ;  /* 0x0000000ac5c57c10 */ /* 0x000fe4000ff9e0ff */
[----:B------:R-:W-:-:S02]  /*9ac0*/  IADD3 R199, P6, R199, UR10, RZ ;  /* 0x0000000ac7c77c10 */ /* 0x000fc4000ffde0ff */
[C---:B------:R-:W-:Y:S02]  /*9ad0*/  LOP3.LUT R240, R0.reuse, 0x24, RZ, 0xfc, !PT ;  /* 0x0000002400f07812 */ /* 0x040fe400078efcff */
[C---:B------:R-:W-:Y:S02]  /*9ae0*/  LOP3.LUT R222, R0.reuse, 0x1c, RZ, 0xfc, !PT ;  /* 0x0000001c00de7812 */ /* 0x040fe400078efcff */
[----:B------:R-:W-:Y:S01]  /*9af0*/  LOP3.LUT R157, R0, 0x16, RZ, 0xfc, !PT ;  /* 0x00000016009d7812 */ /* 0x000fe200078efcff */
[----:B------:R-:W-:Y:S01]  /*9b00*/  IMAD R236, R230, R234, RZ ;  /* 0x000000eae6ec7224 */ /* 0x000fe200078e02ff */
[----:B------:R-:W-:Y:S02]  /*9b10*/  IADD3 R156, P0, R156, UR8, RZ ;  /* 0x000000089c9c7c10 */ /* 0x000fe4000ff1e0ff */
[----:B------:R-:W-:Y:S02]  /*9b20*/  IADD3.X R194, R194, UR11, RZ, P5, !PT ;  /* 0x0000000bc2c27c10 */ /* 0x000fe4000affe4ff */
[----:B------:R-:W-:-:S02]  /*9b30*/  IADD3.X R196, R196, UR11, RZ, P4, !PT ;  /* 0x0000000bc4c47c10 */ /* 0x000fc4000a7fe4ff */
[----:B------:R-:W-:Y:S02]  /*9b40*/  IADD3.X R198, R198, UR11, RZ, P6, !PT ;  /* 0x0000000bc6c67c10 */ /* 0x000fe4000b7fe4ff */
[----:B------:R-:W-:Y:S02]  /*9b50*/  LEA.HI.X R24, R5, R24, R219, 0x3, P1 ;  /* 0x0000001805187211 */ /* 0x000fe400008f1cdb */
[----:B------:R-:W-:Y:S01]  /*9b60*/  SHF.R.S32.HI R207, RZ, 0x6, R207 ;  /* 0x00000006ffcf7819 */ /* 0x000fe200000114cf */
[-C--:B------:R-:W-:Y:S01]  /*9b70*/  IMAD R240, R240, R234.reuse, RZ ;  /* 0x000000eaf0f07224 */ /* 0x080fe200078e02ff */
[----:B------:R-:W-:Y:S01]  /*9b80*/  IADD3 R201, P5, R201, UR10, RZ ;  /* 0x0000000ac9c97c10 */ /* 0x000fe2000ffbe0ff */
[----:B------:R-:W-:Y:S01]  /*9b90*/  IMAD R237, R222, R234, RZ ;  /* 0x000000eadeed7224 */ /* 0x000fe200078e02ff */
[----:B------:R-:W-:Y:S02]  /*9ba0*/  IADD3 R203, P4, R203, UR10, RZ ;  /* 0x0000000acbcb7c10 */ /* 0x000fe4000ff9e0ff */
[----:B------:R-:W-:-:S02]  /*9bb0*/  IADD3 R205, P6, R205, UR10, RZ ;  /* 0x0000000acdcd7c10 */ /* 0x000fc4000ffde0ff */
[----:B------:R-:W-:Y:S02]  /*9bc0*/  SHF.R.S32.HI R227, RZ, 0x1f, R208 ;  /* 0x0000001fffe37819 */ /* 0x000fe400000114d0 */
[----:B-----5:R-:W-:Y:S02]  /*9bd0*/  SHF.R.S32.HI R228, RZ, 0x1f, R209 ;  /* 0x0000001fffe47819 */ /* 0x020fe400000114d1 */
[----:B------:R-:W-:Y:S02]  /*9be0*/  SHF.R.S32.HI R229, RZ, 0x1f, R212 ;  /* 0x0000001fffe57819 */ /* 0x000fe400000114d4 */
[----:B------:R-:W-:Y:S02]  /*9bf0*/  SHF.R.S32.HI R230, RZ, 0x1f, R211 ;  /* 0x0000001fffe67819 */ /* 0x000fe400000114d3 */
[----:B------:R-:W-:Y:S02]  /*9c00*/  SHF.R.S32.HI R231, RZ, 0x1f, R210 ;  /* 0x0000001fffe77819 */ /* 0x000fe400000114d2 */
[----:B------:R-:W-:-:S02]  /*9c10*/  SHF.R.S32.HI R232, RZ, 0x1f, R213 ;  /* 0x0000001fffe87819 */ /* 0x000fc400000114d5 */
[----:B------:R-:W-:Y:S01]  /*9c20*/  SHF.R.S32.HI R233, RZ, 0x1f, R214 ;  /* 0x0000001fffe97819 */ /* 0x000fe200000114d6 */
[----:B------:R-:W-:Y:S01]  /*9c30*/  IMAD R234, R157, R234, RZ ;  /* 0x000000ea9dea7224 */ /* 0x000fe200078e02ff */
[----:B------:R-:W-:Y:S02]  /*9c40*/  IADD3.X R157, R24, UR9, RZ, P0, !PT ;  /* 0x00000009189d7c10 */ /* 0x000fe400087fe4ff */
[----:B------:R-:W-:Y:S02]  /*9c50*/  CS2R R24, SRZ ;  /* 0x0000000000187805 */ /* 0x000fe4000001ff00 */
[C---:B------:R-:W-:Y:S01]  /*9c60*/  SHF.L.U64.HI R153, R154.reuse, 0x2, R153 ;  /* 0x000000029a997819 */ /* 0x040fe20000010299 */
[----:B------:R-:W-:Y:S01]  /*9c70*/  IMAD.SHL.U32 R154, R154, 0x4, RZ ;  /* 0x000000049a9a7824 */ /* 0x000fe200078e00ff */
[----:B------:R-:W-:Y:S02]  /*9c80*/  IADD3.X R200, R200, UR11, RZ, P5, !PT ;  /* 0x0000000bc8c87c10 */ /* 0x000fe4000affe4ff */
[----:B------:R-:W-:-:S02]  /*9c90*/  CS2R R26, SRZ ;  /* 0x00000000001a7805 */ /* 0x000fc4000001ff00 */
[----:B------:R-:W-:Y:S02]  /*9ca0*/  IADD3.X R202, R202, UR11, RZ, P4, !PT ;  /* 0x0000000bcaca7c10 */ /* 0x000fe4000a7fe4ff */
[----:B------:R-:W-:Y:S02]  /*9cb0*/  CS2R R28, SRZ ;  /* 0x00000000001c7805 */ /* 0x000fe4000001ff00 */
[----:B------:R-:W-:Y:S02]  /*9cc0*/  IADD3.X R204, R204, UR11, RZ, P6, !PT ;  /* 0x0000000bcccc7c10 */ /* 0x000fe4000b7fe4ff */
        /* <DEDUP_REMOVED lines=17> */
[----:B------:R-:W-:Y:S02]  /*9de0*/  SHF.L.U64.HI R219, R5, 0x2, R219 ;  /* 0x0000000205db7819 */ /* 0x000fe400000102db */
[----:B------:R-:W-:Y:S02]  /*9df0*/  CS2R R64, SRZ ;  /* 0x0000000000407805 */ /* 0x000fe4000001ff00 */
[----:B------:R-:W-:Y:S02]  /*9e00*/  SHF.L.U64.HI R227, R208, 0x2, R227 ;  /* 0x00000002d0e37819 */ /* 0x000fe400000102e3 */
[----:B------:R-:W-:-:S02]  /*9e10*/  CS2R R66, SRZ ;  /* 0x0000000000427805 */ /* 0x000fc4000001ff00 */
[----:B------:R-:W-:Y:S02]  /*9e20*/  SHF.L.U64.HI R228, R209, 0x2, R228 ;  /* 0x00000002d1e47819 */ /* 0x000fe400000102e4 */
        /* <DEDUP_REMOVED lines=11> */
[----:B------:R-:W-:Y:S02]  /*9ee0*/  CS2R R80, SRZ ;  /* 0x0000000000507805 */ /* 0x000fe4000001ff00 */
[----:B------:R-:W-:Y:S02]  /*9ef0*/  CS2R R82, SRZ ;  /* 0x0000000000527805 */ /* 0x000fe4000001ff00 */
[----:B------:R-:W-:Y:S02]  /*9f00*/  CS2R R84, SRZ ;  /* 0x0000000000547805 */ /* 0x000fe4000001ff00 */
[----:B------:R-:W-:Y:S01]  /*9f10*/  CS2R R86, SRZ ;  /* 0x0000000000567805 */ /* 0x000fe2000001ff00 */
[----:B------:R-:W-:Y:S01]  /*9f20*/  VIADD R158, R207, 0xfffffffe ;  /* 0xfffffffecf9e7836 */ /* 0x000fe20000000000 */
[----:B------:R-:W-:Y:S01]  /*9f30*/  UIADD3 UR12, UR12, -0x80, URZ ;  /* 0xffffff800c0c7890 */ /* 0x000fe2000fffe03f */
[----:B------:R-:W-:Y:S01]  /*9f40*/  UMOV UR13, 0x1 ;  /* 0x00000001000d7882 */ /* 0x000fe20000000000 */
[----:B------:R-:W-:Y:S01]  /*9f50*/  UMOV UR14, 0xffffffff ;  /* 0xffffffff000e7882 */ /* 0x000fe20000000000 */
[----:B------:R-:W-:-:S09]  /*9f60*/  UMOV UR4, URZ ;  /* 0x0000003f00047c82 */ /* 0x000fd20008000000 */
.L_x_1:
[----:B------:R-:W-:Y:S01]  /*9f70*/  UIADD3 UR14, UR14, 0x1, URZ ;  /* 0x000000010e0e7890 */ /* 0x000fe2000fffe03f */
[----:B------:R-:W-:-:S04]  /*9f80*/  DEPBAR.LE SB0, 0x2 ;  /* 0x000080800000791a */ /* 0x000fc80000000000 */
[----:B------:R-:W-:Y:S01]  /*9f90*/  BAR.SYNC.DEFER_BLOCKING 0x0 ;  /* 0x0000000000007b1d */ /* 0x000fe20000010000 */
[----:B------:R-:W-:Y:S01]  /*9fa0*/  UISETP.GT.AND UP0, UPT, UR14, 0x2, UPT ;  /* 0x000000020e00788c */ /* 0x000fe2000bf04270 */
[----:B------:R-:W-:Y:S01]  /*9fb0*/  VIADD R158, R207, 0xfffffffe ;  /* 0xfffffffecf9e7836 */ /* 0x000fe20000000000 */
[----:B------:R-:W-:Y:S01]  /*9fc0*/  ISETP.GE.AND P1, PT, R0, UR12, PT ;  /* 0x0000000c00007c0c */ /* 0x000fe2000bf26270 */
[----:B------:R-:W-:Y:S02]  /*9fd0*/  UIADD3 UR13, UR13, 0x1, URZ ;  /* 0x000000010d0d7890 */ /* 0x000fe4000fffe03f */
[----:B------:R-:W-:Y:S01]  /*9fe0*/  USEL UR14, UR14, URZ, !UP0 ;  /* 0x0000003f0e0e7287 */ /* 0x000fe2000c000000 */
[----:B------:R-:W-:Y:S01]  /*9ff0*/  ISETP.LE.AND P0, PT, R158, UR4, PT ;  /* 0x000000049e007c0c */ /* 0x000fe2000bf03270 */
[----:B------:R-:W-:Y:S01]  /*a000*/  UMOV UR11, 0x40000040 ;  /* 0x40000040000b7882 */ /* 0x000fe20000000000 */
[----:B------:R-:W-:Y:S01]  /*a010*/  UMOV UR9, 0x40000040 ;  /* 0x4000004000097882 */ /* 0x000fe20000000000 */
[----:B------:R-:W-:Y:S01]  /*a020*/  ULEA UR5, UR14, UR7, 0xe ;  /* 0x000000070e057291 */ /* 0x000fe2000f8e703f */
[----:B------:R-:W-:Y:S01]  /*a030*/  SEL R158, RZ, 0x4, P1 ;  /* 0x00000004ff9e7807 */ /* 0x000fe20000800000 */
[----:B------:R-:W-:-:S02]  /*a040*/  ULEA UR6, UR14, UR7, 0xf ;  /* 0x000000070e067291 */ /* 0x000fc4000f8e783f */
[----:B------:R-:W-:Y:S01]  /*a050*/  UIADD3 UR5, UR5, 0x18000, URZ ;  /* 0x0001800005057890 */ /* 0x000fe2000fffe03f */
[----:B------:R-:W-:Y:S01]  /*a060*/  SEL R158, R158, RZ, !P0 ;  /* 0x000000ff9e9e7207 */ /* 0x000fe20004000000 */
[----:B------:R-:W-:Y:S02]  /*a070*/  USHF.R.U32.HI UR6, URZ, 0x4, UR6 ;  /* 0x000000043f067899 */ /* 0x000fe40008011606 */
[----:B------:R-:W-:Y:S01]  /*a080*/  USHF.R.U32.HI UR5, URZ, 0x4, UR5 ;  /* 0x000000043f057899 */ /* 0x000fe20008011605 */
[----:B------:R-:W-:Y:S01]  /*a090*/  ISETP.NE.U32.AND P1, PT, R158, RZ, PT ;  /* 0x000000ff9e00720c */ /* 0x000fe20003f25070 */
[----:B------:R-:W-:Y:S01]  /*a0a0*/  USGXT.U32 UR10, UR6, 0xe ;  /* 0x0000000e060a789a */ /* 0x000fe20008000000 */
[----:B------:R-:W-:Y:S01]  /*a0b0*/  LEA R158, P4, R214, R156, 0x2 ;  /* 0x0000009cd69e7211 */ /* 0x000fe200078810ff */
[----:B------:R-:W-:Y:S01]  /*a0c0*/  USGXT.U32 UR8, UR5, 0xe ;  /* 0x0000000e0508789a */ /* 0x000fe20008000000 */
[----:B------:R-:W-:Y:S02]  /*a0d0*/  WARPGROUP.ARRIVE ;  /* 0x00000000000079c5 */ /* 0x000fe40000000000 */
[----:B------:R-:W-:Y:S01]  /*a0e0*/  UMOV UR5, URZ ;  /* 0x0000003f00057c82 */ /* 0x000fe20008000000 */
[----:B------:R-:W-:Y:S01]  /*a0f0*/  UMOV UR6, URZ ;  /* 0x0000003f00067c82 */ /* 0x000fe20008000000 */
[----:B------:R-:W-:-:S04]  /*a100*/  IMAD.X R159, R157, 0x1, R233, P4 ;  /* 0x000000019d9f7824 */ /* 0x000fc800020e06e9 */
[----:B------:R-:W-:Y:S01]  /*a110*/  HGMMA.64x128x8.F32.TF32 R24, gdesc[UR8], R24 ;  /* 0x05e00000081879f0 */ /* 0x000fe20008702818 */
[----:B------:R-:W-:Y:S02]  /*a120*/  UIADD3 UR10, UP1, UR10, 0x2, URZ ;  /* 0x000000020a0a7890 */ /* 0x000fe4000ff3e03f */
[----:B------:R-:W-:Y:S02]  /*a130*/  UIADD3 UR8, UP0, UR8, 0x2, URZ ;  /* 0x0000000208087890 */ /* 0x000fe4000ff1e03f */
[----:B------:R-:W-:Y:S02]  /*a140*/  UIADD3.X UR11, UR6, 0x40000040, URZ, UP1, !UPT ;  /* 0x40000040060b7890 */ /* 0x000fe40008ffe43f */
[----:B------:R-:W-:Y:S02]  /*a150*/  UIADD3.X UR9, UR5, 0x40000040, URZ, UP0, !UPT ;  /* 0x4000004005097890 */ /* 0x000fe400087fe43f */
[----:B------:R-:W-:Y:S02]  /*a160*/  UIADD3.64 UR22, UR10, 0x2, URZ ;  /* 0x000000020a167897 */ /* 0x000fe4000fffe03f */
[----:B------:R-:W-:-:S02]  /*a170*/  UIADD3.64 UR20, UR8, 0x2, URZ ;  /* 0x0000000208147897 */ /* 0x000fc4000fffe03f */
[----:B------:R-:W-:-:S04]  /*a180*/  UISETP.GT.AND UP0, UPT, UR13, 0x2, UPT ;  /* 0x000000020d00788c */ /* 0x000fc8000bf04270 */
[----:B------:R-:W-:-:S04]  /*a190*/  USEL UR13, UR13, URZ, !UP0 ;  /* 0x0000003f0d0d7287 */ /* 0x000fc8000c000000 */
[----:B------:R-:W-:-:S06]  /*a1a0*/  ULEA UR5, UR13, UR7, 0xe ;  /* 0x000000070d057291 */ /* 0x000fcc000f8e703f */
[----:B------:R-:W-:Y:S01]  /*a1b0*/  VIADD R222, R3, UR5 ;  /* 0x0000000503de7c36 */ /* 0x000fe20008000000 */
[----:B------:R-:W-:-:S12]  /*a1c0*/  HGMMA.64x128x8.F32.TF32 R24, gdesc[UR8], R24 ;  /* 0x05e00000081879f0 */ /* 0x000fd80008702818 */
[----:B------:R-:W-:Y:S01]  /*a1d0*/  HGMMA.64x128x8.F32.TF32 R24, gdesc[UR20], R24 ;  /* 0x05e00000141879f0 */ /* 0x000fe20008702818 */
[----:B------:R-:W-:Y:S02]  /*a1e0*/  UIADD3.64 UR22, UR10, 0x4, URZ ;  /* 0x000000040a167897 */ /* 0x000fe4000fffe03f */
[----:B------:R-:W-:-:S09]  /*a1f0*/  UIADD3.64 UR20, UR8, 0x4, URZ ;  /* 0x0000000408147897 */ /* 0x000fd2000fffe03f */
        /* <DEDUP_REMOVED lines=8> */
[----:B------:R-:W-:Y:S02]  /*a280*/  UIADD3.64 UR20, UR8, 0x202, URZ ;  /* 0x0000020208147897 */ /* 0x000fe4000fffe03f */
[----:B------:R-:W-:Y:S02]  /*a290*/  UIADD3.64 UR10, UR10, 0x404, URZ ;  /* 0x000004040a0a7897 */ /* 0x000fe4000fffe03f */
[----:B------:R-:W-:-:S05]  /*a2a0*/  UIADD3.64 UR8, UR8, 0x204, URZ ;  /* 0x0000020408087897 */ /* 0x000fca000fffe03f */
[----:B------:R-:W-:-:S12]  /*a2b0*/  HGMMA.64x128x8.F32.TF32 R24, gdesc[UR20], R24 ;  /* 0x05e00000141879f0 */ /* 0x000fd80008702818 */
[----:B------:R-:W-:Y:S03]  /*a2c0*/  HGMMA.64x128x8.F32.TF32 R24, gdesc[UR8], R24, gsb0 ;  /* 0x05e00000081879f0 */ /* 0x000fe60008002818 */
[----:B------:R-:W-:Y:S02]  /*a2d0*/  WARPGROUP.DEPBAR.LE gsb0, 0x1 ;  /* 0x00008000000079c5 */ /* 0x000fe40000010100 */
[----:B------:R-:W-:Y:S06]  /*a2e0*/  BAR.SYNC.DEFER_BLOCKING 0x0 ;  /* 0x0000000000007b1d */ /* 0x000fec0000010000 */
[----:B------:R-:W-:Y:S01]  /*a2f0*/  @!PT LDS RZ, [RZ] ;  /* 0x00000000fffff984 */ /* 0x000fe20000000800 */
[----:B------:R-:W-:Y:S01]  /*a300*/  @!PT LDS RZ, [RZ] ;  /* 0x00000000fffff984 */ /* 0x000fe20000000800 */
[----:B------:R-:W-:Y:S01]  /*a310*/  @!PT LDS RZ, [RZ] ;  /* 0x00000000fffff984 */ /* 0x000fe20000000800 */
[----:B------:R1:W-:Y:S02]  /*a320*/  LDGSTS.E [R222+0x18000], desc[UR16][R158.64], P1 ;  /* 0x180000009ede7fae */ /* 0x0003e40008921850 */
[----:B-1----:R-:W-:-:S04]  /*a330*/  LOP3.LUT R159, R0, 0x2, RZ, 0xfc, !PT ;  /* 0x00000002009f7812 */ /* 0x002fc800078efcff */
[----:B------:R-:W-:-:S04]  /*a340*/  ISETP.GE.AND P1, PT, R159, UR12, PT ;  /* 0x0000000c9f007c0c */ /* 0x000fc8000bf26270 */
[----:B------:R-:W-:-:S04]  /*a350*/  SEL R158, RZ, 0x4, P1 ;  /* 0x00000004ff9e7807 */ /* 0x000fc80000800000 */
[----:B------:R-:W-:-:S04]  /*a360*/  SEL R158, R158, RZ, !P0 ;  /* 0x000000ff9e9e7207 */ /* 0x000fc80004000000 */
[----:B------:R-:W-:Y:S02]  /*a370*/  ISETP.NE.U32.AND P1, PT, R158, RZ, PT ;  /* 0x000000ff9e00720c */ /* 0x000fe40003f25070 */
[----:B------:R-:W-:-:S05]  /*a380*/  LEA R158, P4, R213, R156, 0x2 ;  /* 0x0000009cd59e7211 */ /* 0x000fca00078810ff */
[----:B------:R-:W-:-:S06]  /*a390*/  IMAD.X R159, R157, 0x1, R232, P4 ;  /* 0x000000019d9f7824 */ /* 0x000fcc00020e06e8 */
[----:B------:R1:W-:Y:S02]  /*a3a0*/  LDGSTS.E [R222+0x18008], desc[UR16][R158.64], P1 ;  /* 0x180080009ede7fae */ /* 0x0003e40008921850 */
[----:B-1----:R-:W-:-:S04]  /*a3b0*/  LOP3.LUT R159, R0, 0x20, RZ, 0xfc, !PT ;  /* 0x00000020009f7812 */ /* 0x002fc800078efcff */
[----:B------:R-:W-:-:S04]  /*a3c0*/  ISETP.GE.AND P1, PT, R159, UR12, PT ;  /* 0x0000000c9f007c0c */ /* 0x000fc8000bf26270 */
[----:B------:R-:W-:-:S04]  /*a3d0*/  SEL R158, RZ, 0x4, P1 ;  /* 0x00000004ff9e7807 */ /* 0x000fc80000800000 */
[----:B------:R-:W-:-:S04]  /*a3e0*/  SEL R158, R158, RZ, !P0 ;  /* 0x000000ff9e9e7207 */ /* 0x000fc80004000000 */
[----:B------:R-:W-:Y:S01]  /*a3f0*/  ISETP.NE.U32.AND P1, PT, R158, RZ, PT ;  /* 0x000000ff9e00720c */ /* 0x000fe20003f25070 */
[----:B------:R-:W-:-:S12]  /*a400*/  IMAD.WIDE R158, R238, 0x4, R156 ;  /* 0x00000004ee9e7825 */ /* 0x000fd800078e029c */
        /* <DEDUP_REMOVED lines=8> */
[----:B-1----:R-:W-:Y:S02]  /*a490*/  LOP3.LUT R159, R0, 0x4, RZ, 0xfc, !PT ;  /* 0x00000004009f7812 */ /* 0x002fe400078efcff */
[----:B------:R-:W-:Y:S02]  /*a4a0*/  LOP3.LUT R222, R3, 0x10, RZ, 0x3c, !PT ;  /* 0x0000001003de7812 */ /* 0x000fe400078e3cff */
[----:B------:R-:W-:-:S03]  /*a4b0*/  ISETP.GE.AND P1, PT, R159, UR12, PT ;  /* 0x0000000c9f007c0c */ /* 0x000fc6000bf26270 */
[----:B------:R-:W-:Y:S01]  /*a4c0*/  VIADD R222, R222, UR5 ;  /* 0x00000005dede7c36 */ /* 0x000fe20008000000 */
        /* <DEDUP_REMOVED lines=69> */
[----:B------:R1:W-:Y:S04]  /*a920*/  LDGSTS.E [R222+0x18000], desc[UR16][R158.64], P1 ;  /* 0x180000009ede7fae */ /* 0x0003e80008921850 */
[----:B------:R-:W2:Y:S01]  /*a930*/  LDL R159, [R1+0x4] ;  /* 0x00000400019f7983 */ /* 0x000ea20000100800 */
[----:B-1----:R-:W1:Y:S02]  /*a940*/  S2R R158, SR_TID.X ;  /* 0x00000000009e7919 */ /* 0x002e640000002100 */
[----:B-1----:R-:W-:-:S04]  /*a950*/  LEA.HI R158, R158, 0xe, RZ, 0x1a ;  /* 0x0000000e9e9e7811 */ /* 0x002fc800078fd0ff */
[----:B------:R-:W-:-:S04]  /*a960*/  ISETP.GE.AND P1, PT, R158, UR12, PT ;  /* 0x0000000c9e007c0c */ /* 0x000fc8000bf26270 */
[----:B------:R-:W-:-:S04]  /*a970*/  SEL R158, RZ, 0x4, P1 ;  /* 0x00000004ff9e7807 */ /* 0x000fc80000800000 */
[----:B------:R-:W-:-:S04]  /*a980*/  SEL R158, R158, RZ, !P0 ;  /* 0x000000ff9e9e7207 */ /* 0x000fc80004000000 */
[----:B------:R-:W-:Y:S02]  /*a990*/  ISETP.NE.U32.AND P1, PT, R158, RZ, PT ;  /* 0x000000ff9e00720c */ /* 0x000fe40003f25070 */
[----:B--2---:R-:W-:-:S05]  /*a9a0*/  IADD3 R158, P4, R159, R156, RZ ;  /* 0x0000009c9f9e7210 */ /* 0x004fca0007f9e0ff */
        /* <DEDUP_REMOVED lines=9> */
[----:B-1----:R-:W1:Y:S02]  /*aa40*/  S2R R159, SR_TID.X ;  /* 0x00000000009f7919 */ /* 0x002e640000002100 */
[----:B-1----:R-:W-:-:S04]  /*aa50*/  LEA.HI R159, R159, 0x2e, RZ, 0x1a ;  /* 0x0000002e9f9f7811 */ /* 0x002fc800078fd0ff */
[----:B------:R-:W-:-:S04]  /*aa60*/  ISETP.GE.AND P1, PT, R159, UR12, PT ;  /* 0x0000000c9f007c0c */ /* 0x000fc8000bf26270 */
[----:B------:R-:W-:-:S04]  /*aa70*/  SEL R158, RZ, 0x4, P1 ;  /* 0x00000004ff9e7807 */ /* 0x000fc80000800000 */
[----:B------:R-:W-:-:S04]  /*aa80*/  SEL R158, R158, RZ, !P0 ;  /* 0x000000ff9e9e7207 */ /* 0x000fc80004000000 */
[----:B------:R-:W-:Y:S02]  /*aa90*/  ISETP.NE.U32.AND P1, PT, R158, RZ, PT ;  /* 0x000000ff9e00720c */ /* 0x000fe40003f25070 */
[----:B------:R-:W-:-:S05]  /*aaa0*/  IADD3 R158, P4, R250, R156, RZ ;  /* 0x0000009cfa9e7210 */ /* 0x000fca0007f9e0ff */
[----:B------:R-:W-:-:S06]  /*aab0*/  IMAD.X R159, R157, 0x1, R220, P4 ;  /* 0x000000019d9f7824 */ /* 0x000fcc00020e06dc */
[----:B------:R1:W-:Y:S02]  /*aac0*/  LDGSTS.E [R222+0x1a008], desc[UR16][R158.64], P1 ;  /* 0x1a0080009ede7fae */ /* 0x0003e40008921850 */
[----:B-1----:R-:W-:-:S04]  /*aad0*/  LOP3.LUT R159, R0, 0x10, RZ, 0xfc, !PT ;  /* 0x00000010009f7812 */ /* 0x002fc800078efcff */
[----:B------:R-:W-:-:S04]  /*aae0*/  ISETP.GE.AND P1, PT, R159, UR12, PT ;  /* 0x0000000c9f007c0c */ /* 0x000fc8000bf26270 */
[----:B------:R-:W-:-:S04]  /*aaf0*/  SEL R158, RZ, 0x4, P1 ;  /* 0x00000004ff9e7807 */ /* 0x000fc80000800000 */
[----:B------:R-:W-:-:S04]  /*ab00*/  SEL R158, R158, RZ, !P0 ;  /* 0x000000ff9e9e7207 */ /* 0x000fc80004000000 */
[----:B------:R-:W-:Y:S02]  /*ab10*/  ISETP.NE.U32.AND P1, PT, R158, RZ, PT ;  /* 0x000000ff9e00720c */ /* 0x000fe40003f25070 */
[----:B------:R-:W-:Y:S02]  /*ab20*/  LOP3.LUT R222, R3, 0x40, RZ, 0x3c, !PT ;  /* 0x0000004003de7812 */ /* 0x000fe400078e3cff */
[----:B------:R-:W-:-:S03]  /*ab30*/  IADD3 R158, P4, R217, R156, RZ ;  /* 0x0000009cd99e7210 */ /* 0x000fc60007f9e0ff */
[----:B------:R-:W-:Y:S02]  /*ab40*/  VIADD R222, R222, UR5 ;  /* 0x00000005dede7c36 */ /* 0x000fe40008000000 */
[----:B------:R-:W-:-:S05]  /*ab50*/  IMAD.X R159, R157, 0x1, R225, P4 ;  /* 0x000000019d9f7824 */ /* 0x000fca00020e06e1 */
[----:B------:R1:W-:Y:S02]  /*ab60*/  LDGSTS.E [R222+0x18000], desc[UR16][R158.64], P1 ;  /* 0x180000009ede7fae */ /* 0x0003e40008921850 */
[----:B-1----:R-:W-:-:S04]  /*ab70*/  LOP3.LUT R159, R0, 0x12, RZ, 0xfc, !PT ;  /* 0x00000012009f7812 */ /* 0x002fc800078efcff */
        /* <DEDUP_REMOVED lines=55> */
[----:B------:R-:W-:Y:S02]  /*aef0*/  SEL R158, R158, RZ, !P0 ;  /* 0x000000ff9e9e7207 */ /* 0x000fe40004000000 */
[----:B------:R-:W-:Y:S02]  /*af00*/  LOP3.LUT R159, R3, 0x60, RZ, 0x3c, !PT ;  /* 0x00000060039f7812 */ /* 0x000fe400078e3cff */
[----:B------:R-:W-:-:S03]  /*af10*/  ISETP.NE.U32.AND P1, PT, R158, RZ, PT ;  /* 0x000000ff9e00720c */ /* 0x000fc60003f25070 */
[----:B------:R-:W-:Y:S02]  /*af20*/  VIADD R222, R159, UR5 ;  /* 0x000000059fde7c36 */ /* 0x000fe40008000000 */
[----:B------:R-:W-:-:S08]  /*af30*/  IMAD.WIDE R158, R235, 0x4, R156 ;  /* 0x00000004eb9e7825 */ /* 0x000fd000078e029c */
        /* <DEDUP_REMOVED lines=14> */
[----:B------:R1:W-:Y:S04]  /*b020*/  LDGSTS.E [R222+0x1a000], desc[UR16][R158.64], P1 ;  /* 0x1a0000009ede7fae */ /* 0x0003e80008921850 */
[----:B------:R-:W2:Y:S01]  /*b030*/  LDL R159, [R1] ;  /* 0x00000000019f7983 */ /* 0x000ea20000100800 */
[----:B-1----:R-:W-:-:S04]  /*b040*/  LOP3.LUT R158, R0, 0x3a, RZ, 0xfc, !PT ;  /* 0x0000003a009e7812 */ /* 0x002fc800078efcff */
[----:B------:R-:W-:-:S04]  /*b050*/  ISETP.GE.AND P1, PT, R158, UR12, PT ;  /* 0x0000000c9e007c0c */ /* 0x000fc8000bf26270 */
[----:B------:R-:W-:-:S04]  /*b060*/  SEL R158, RZ, 0x4, P1 ;  /* 0x00000004ff9e7807 */ /* 0x000fc80000800000 */
[----:B------:R-:W-:-:S04]  /*b070*/  SEL R158, R158, RZ, !P0 ;  /* 0x000000ff9e9e7207 */ /* 0x000fc80004000000 */
[----:B------:R-:W-:Y:S01]  /*b080*/  ISETP.NE.U32.AND P1, PT, R158, RZ, PT ;  /* 0x000000ff9e00720c */ /* 0x000fe20003f25070 */
[----:B--2---:R-:W-:-:S12]  /*b090*/  IMAD.WIDE R158, R159, 0x4, R156 ;  /* 0x000000049f9e7825 */ /* 0x004fd800078e029c */
[----:B------:R1:W-:Y:S02]  /*b0a0*/  LDGSTS.E [R222+0x1a008], desc[UR16][R158.64], P1 ;  /* 0x1a0080009ede7fae */ /* 0x0003e40008921850 */
[----:B-1----:R-:W1:Y:S01]  /*b0b0*/  S2R R159, SR_TID.X ;  /* 0x00000000009f7919 */ /* 0x002e620000002100 */
[----:B------:R-:W-:-:S04]  /*b0c0*/  LOP3.LUT R158, R0, 0x1c, RZ, 0xfc, !PT ;  /* 0x0000001c009e7812 */ /* 0x000fc800078efcff */
[----:B------:R-:W-:-:S04]  /*b0d0*/  ISETP.GE.AND P1, PT, R158, UR12, PT ;  /* 0x0000000c9e007c0c */ /* 0x000fc8000bf26270 */
[----:B------:R-:W-:-:S04]  /*b0e0*/  SEL R158, RZ, 0x4, P1 ;  /* 0x00000004ff9e7807 */ /* 0x000fc80000800000 */
[----:B------:R-:W-:-:S04]  /*b0f0*/  SEL R158, R158, RZ, !P0 ;  /* 0x000000ff9e9e7207 */ /* 0x000fc80004000000 */
[----:B------:R-:W-:Y:S02]  /*b100*/  ISETP.NE.U32.AND P4, PT, R158, RZ, PT ;  /* 0x000000ff9e00720c */ /* 0x000fe40003f85070 */
[----:B-1----:R-:W-:-:S04]  /*b110*/  LEA.HI R159, R159, 0x1e, RZ, 0x1a ;  /* 0x0000001e9f9f7811 */ /* 0x002fc800078fd0ff */
[----:B------:R-:W-:-:S04]  /*b120*/  ISETP.GE.AND P1, PT, R159, UR12, PT ;  /* 0x0000000c9f007c0c */ /* 0x000fc8000bf26270 */
[----:B------:R-:W-:Y:S02]  /*b130*/  SEL R158, RZ, 0x4, P1 ;  /* 0x00000004ff9e7807 */ /* 0x000fe40000800000 */
[----:B------:R-:W-:Y:S02]  /*b140*/  LOP3.LUT R159, R3, 0x70, RZ, 0x3c, !PT ;  /* 0x00000070039f7812 */ /* 0x000fe400078e3cff */
[----:B------:R-:W-:-:S03]  /*b150*/  SEL R158, R158, RZ, !P0 ;  /* 0x000000ff9e9e7207 */ /* 0x000fc60004000000 */
[----:B------:R-:W-:Y:S01]  /*b160*/  VIADD R222, R159, UR5 ;  /* 0x000000059fde7c36 */ /* 0x000fe20008000000 */
[----:B------:R-:W-:Y:S01]  /*b170*/  ISETP.NE.U32.AND P1, PT, R158, RZ, PT ;  /* 0x000000ff9e00720c */ /* 0x000fe20003f25070 */
[----:B------:R-:W-:-:S05]  /*b180*/  IMAD.WIDE R158, R237, 0x4, R156 ;  /* 0x00000004ed9e7825 */ /* 0x000fca00078e029c */
[----:B------:R1:W-:Y:S02]  /*b190*/  LDGSTS.E [R222+0x18000], desc[UR16][R158.64], P4 ;  /* 0x180000009ede7fae */ /* 0x0003e4000a121850 */
[----:B-1----:R-:W-:-:S05]  /*b1a0*/  IADD3 R158, P4, R252, R156, RZ ;  /* 0x0000009cfc9e7210 */ /* 0x002fca0007f9e0ff */
[----:B------:R-:W-:-:S05]  /*b1b0*/  IMAD.X R159, R157, 0x1, R221, P4 ;  /* 0x000000019d9f7824 */ /* 0x000fca00020e06dd */
[----:B------:R1:W-:Y:S04]  /*b1c0*/  LDGSTS.E [R222+0x18008], desc[UR16][R158.64], P1 ;  /* 0x180080009ede7fae */ /* 0x0003e80008921850 */
[----:B------:R-:W2:Y:S01]  /*b1d0*/  LDL R159, [R1+0x8] ;  /* 0x00000800019f7983 */ /* 0x000ea20000100800 */
[----:B-1----:R-:W-:-:S04]  /*b1e0*/  LOP3.LUT R158, R0, 0x3c, RZ, 0xfc, !PT ;  /* 0x0000003c009e7812 */ /* 0x002fc800078efcff */
[----:B------:R-:W-:-:S04]  /*b1f0*/  ISETP.GE.AND P1, PT, R158, UR12, PT ;  /* 0x0000000c9e007c0c */ /* 0x000fc8000bf26270 */
[----:B------:R-:W-:-:S04]  /*b200*/  SEL R158, RZ, 0x4, P1 ;  /* 0x00000004ff9e7807 */ /* 0x000fc80000800000 */
[----:B------:R-:W-:-:S04]  /*b210*/  SEL R158, R158, RZ, !P0 ;  /* 0x000000ff9e9e7207 */ /* 0x000fc80004000000 */
[----:B------:R-:W-:Y:S01]  /*b220*/  ISETP.NE.U32.AND P1, PT, R158, RZ, PT ;  /* 0x000000ff9e00720c */ /* 0x000fe20003f25070 */
[----:B------:R-:W-:Y:S01]  /*b230*/  ULEA UR5, UR13, UR7, 0xf ;  /* 0x000000070d057291 */ /* 0x000fe2000f8e783f */
[----:B--2---:R-:W-:-:S11]  /*b240*/  IMAD.WIDE R158, R159, 0x4, R156 ;  /* 0x000000049f9e7825 */ /* 0x004fd600078e029c */
        /* <DEDUP_REMOVED lines=9> */
[----:B------:R1:W-:Y:S04]  /*b2e0*/  LDGSTS.E [R222+0x1a008], desc[UR16][R158.64], P1 ;  /* 0x1a0080009ede7fae */ /* 0x0003e80008921850 */
[----:B------:R-:W0:Y:S01]  /*b2f0*/  LDGDEPBAR ;  /* 0x00000000000079af */ /* 0x000e220000000000 */
[----:B-1----:R-:W1:Y:S01]  /*b300*/  S2R R159, SR_TID.X ;  /* 0x00000000009f7919 */ /* 0x002e620000002100 */
[----:B------:R-:W-:Y:S01]  /*b310*/  VIADD R222, R206, UR5 ;  /* 0x00000005cede7c36 */ /* 0x000fe20008000000 */
[----:B-1----:R-:W-:-:S04]  /*b320*/  LOP3.LUT R159, R159, 0x3f, RZ, 0xc0, !PT ;  /* 0x0000003f9f9f7812 */ /* 0x002fc800078ec0ff */
[----:B------:R-:W-:-:S04]  /*b330*/  ISETP.GE.AND P1, PT, R159, UR12, PT ;  /* 0x0000000c9f007c0c */ /* 0x000fc8000bf26270 */
[----:B------:R-:W-:-:S04]  /*b340*/  SEL R158, RZ, 0x4, P1 ;  /* 0x00000004ff9e7807 */ /* 0x000fc80000800000 */
[----:B------:R-:W-:-:S04]  /*b350*/  SEL R158, R158, RZ, !P0 ;  /* 0x000000ff9e9e7207 */ /* 0x000fc80004000000 */
[----:B------:R-:W-:Y:S02]  /*b360*/  ISETP.NE.U32.AND P0, PT, R158, RZ, PT ;  /* 0x000000ff9e00720c */ /* 0x000fe40003f05070 */
[----:B------:R-:W-:-:S05]  /*b370*/  IADD3 R158, P1, R4, R205, RZ ;  /* 0x000000cd049e7210 */ /* 0x000fca0007f3e0ff */
[----:B------:R-:W-:-:S06]  /*b380*/  IMAD.X R159, R204, 0x1, R6, P1 ;  /* 0x00000001cc9f7824 */ /* 0x000fcc00008e0606 */
[----:B------:R1:W-:Y:S02]  /*b390*/  LDGSTS.E [R222], desc[UR16][R158.64], P0 ;  /* 0x000000009ede7fae */ /* 0x0003e40008121850 */
[----:B-1----:R-:W-:-:S05]  /*b3a0*/  IADD3 R158, P1, R4, R197, RZ ;  /* 0x000000c5049e7210 */ /* 0x002fca0007f3e0ff */
[----:B------:R-:W-:-:S05]  /*b3b0*/  IMAD.X R159, R196, 0x1, R6, P1 ;  /* 0x00000001c49f7824 */ /* 0x000fca00008e0606 */
[----:B------:R1:W-:Y:S02]  /*b3c0*/  LDGSTS.E [R222+0x400], desc[UR16][R158.64], P0 ;  /* 0x004000009ede7fae */ /* 0x0003e40008121850 */
        /* <DEDUP_REMOVED lines=42> */
[----:B-1----:R-:W-:Y:S02]  /*b670*/  LOP3.LUT R222, R206, 0x20, RZ, 0x3c, !PT ;  /* 0x00000020cede7812 */ /* 0x002fe400078e3cff */
[----:B------:R-:W-:-:S03]  /*b680*/  IADD3 R158, P1, R4, R203, RZ ;  /* 0x000000cb049e7210 */ /* 0x000fc60007f3e0ff */
[----:B------:R-:W-:Y:S02]  /*b690*/  VIADD R222, R222, UR5 ;  /* 0x00000005dede7c36 */ /* 0x000fe40008000000 */
        /* <DEDUP_REMOVED lines=145> */
[----:B------:R-:W-:Y:S01]  /*bfb0*/  IMAD.X R159, R13, 0x1, R6, P1 ;  /* 0x000000010d9f7824 */ /* 0x000fe200008e0606 */
[----:B------:R-:W-:-:S04]  /*bfc0*/  IADD3 R11, P1, R11, R154, RZ ;  /* 0x0000009a0b0b7210 */ /* 0x000fc80007f3e0ff */
[----:B------:R1:W-:Y:S01]  /*bfd0*/  LDGSTS.E [R222+0x3f00], desc[UR16][R158.64], P0 ;  /* 0x03f000009ede7fae */ /* 0x0003e20008121850 */
[----:B------:R-:W-:Y:S01]  /*bfe0*/  LEA R156, P0, R5, R156, 0x2 ;  /* 0x0000009c059c7211 */ /* 0x000fe200078010ff */
[----:B------:R-:W-:Y:S01]  /*bff0*/  IMAD.X R21, R21, 0x1, R153, P1 ;  /* 0x0000000115157824 */ /* 0x000fe200008e0699 */
[-C--:B------:R-:W-:Y:S01]  /*c000*/  IADD3 R18, P1, R18, R154.reuse, RZ ;  /* 0x0000009a12127210 */ /* 0x080fe20007f3e0ff */
[----:B------:R-:W-:Y:S01]  /*c010*/  UIADD3 UR4, UR4, 0x1, URZ ;  /* 0x0000000104047890 */ /* 0x000fe2000fffe03f */
[-C--:B------:R-:W-:Y:S01]  /*c020*/  IADD3 R152, P6, R152, R154.reuse, RZ ;  /* 0x0000009a98987210 */ /* 0x080fe20007fde0ff */
[----:B------:R-:W-:Y:S01]  /*c030*/  IMAD.X R157, R157, 0x1, R219, P0 ;  /* 0x000000019d9d7824 */ /* 0x000fe200000e06db */
[-C--:B------:R-:W-:Y:S01]  /*c040*/  IADD3 R7, P5, R7, R154.reuse, RZ ;  /* 0x0000009a07077210 */ /* 0x080fe20007fbe0ff */
[----:B------:R-:W-:Y:S01]  /*c050*/  IMAD.X R95, R95, 0x1, R153, P1 ;  /* 0x000000015f5f7824 */ /* 0x000fe200008e0699 */
[-C--:B------:R-:W-:Y:S01]  /*c060*/  IADD3 R8, P0, R8, R154.reuse, RZ ;  /* 0x0000009a08087210 */ /* 0x080fe20007f1e0ff */
[----:B------:R-:W0:Y:S01]  /*c070*/  LDGDEPBAR ;  /* 0x00000000000079af */ /* 0x000e220000000000 */
[----:B------:R-:W-:-:S02]  /*c080*/  IADD3 R9, P4, R9, R154, RZ ;  /* 0x0000009a09097210 */ /* 0x000fc40007f9e0ff */
[-C--:B------:R-:W-:Y:S01]  /*c090*/  IADD3 R92, P1, R92, R154.reuse, RZ ;  /* 0x0000009a5c5c7210 */ /* 0x080fe20007f3e0ff */
[--C-:B------:R-:W-:Y:S01]  /*c0a0*/  IMAD.X R13, R13, 0x1, R153.reuse, P6 ;  /* 0x000000010d0d7824 */ /* 0x100fe200030e0699 */
        /* <DEDUP_REMOVED lines=98> */
[----:B------:R-:W-:Y:S01]  /*c6d0*/  ISETP.NE.U32.AND P1, PT, R207, UR4, PT ;  /* 0x00000004cf007c0c */ /* 0x000fe2000bf25070 */
        /* <DEDUP_REMOVED lines=15> */
[----:B------:R-:W-:Y:S01]  /*c7d0*/  IADD3 R205, P4, R205, R154, RZ ;  /* 0x0000009acdcd7210 */ /* 0x000fe20007f9e0ff */
[----:B------:R-:W-:Y:S01]  /*c7e0*/  UIADD3 UR12, UR12, -0x40, URZ ;  /* 0xffffffc00c0c7890 */ /* 0x000fe2000fffe03f */
[----:B------:R-:W-:-:S02]  /*c7f0*/  IMAD.X R198, R198, 0x1, R153, P6 ;  /* 0x00000001c6c67824 */ /* 0x000fc400030e0699 */
[--C-:B------:R-:W-:Y:S02]  /*c800*/  IMAD.X R200, R200, 0x1, R153.reuse, P5 ;  /* 0x00000001c8c87824 */ /* 0x100fe400028e0699 */
[--C-:B------:R-:W-:Y:S02]  /*c810*/  IMAD.X R202, R202, 0x1, R153.reuse, P0 ;  /* 0x00000001caca7824 */ /* 0x100fe400000e0699 */
[----:B------:R-:W-:Y:S01]  /*c820*/  IMAD.X R204, R204, 0x1, R153, P4 ;  /* 0x00000001cccc7824 */ /* 0x000fe200020e0699 */
[----:B-1----:R-:W-:Y:S06]  /*c830*/  @P1 BRA `(.L_x_1) ;  /* 0xffffffd400cc1947 */ /* 0x002fec000383ffff */
.L_x_0:
[----:B------:R-:W1:Y:S01]  /*c840*/  S2R R233, SR_TID.X ;  /* 0x0000000000e97919 */ /* 0x000e620000002100 */
[----:B------:R-:W2:Y:S01]  /*c850*/  S2R R232, SR_TID.X ;  /* 0x0000000000e87919 */ /* 0x000ea20000002100 */
[----:B------:R-:W3:Y:S01]  /*c860*/  S2R R158, SR_TID.X ;  /* 0x00000000009e7919 */ /* 0x000ee20000002100 */
[----:B------:R-:W-:Y:S02]  /*c870*/  WARPGROUP.DEPBAR.LE gsb0, 0x0 ;  /* 0x00008000000079c5 */ /* 0x000fe40000010000 */
[----:B------:R-:W-:-:S04]  /*c880*/  DEPBAR.LE SB0, 0x0 ;  /* 0x000080000000791a */ /* 0x000fc80000000000 */
[----:B------:R-:W4:Y:S01]  /*c890*/  LDL.LU R207, [R1+0x170] ;  /* 0x0001700001cf7983 */ /* 0x000f220000300800 */
[----:B------:R-:W-:-:S03]  /*c8a0*/  ULDC UR4, c[0x0][0x244] ;  /* 0x0000910000047ab9 */ /* 0x000fc60000000800 */
[----:B------:R-:W4:Y:S04]  /*c8b0*/  LDL.LU R222, [R1+0x16c] ;  /* 0x00016c0001de7983 */ /* 0x000f280000300800 */
[----:B------:R-:W4:Y:S04]  /*c8c0*/  LDL.LU R159, [R1+0x168] ;  /* 0x00016800019f7983 */ /* 0x000f280000300800 */
[----:B------:R-:W4:Y:S04]  /*c8d0*/  LDL.LU R89, [R1+0xb4] ;  /* 0x0000b40001597983 */ /* 0x000f280000300800 */
[----:B------:R-:W4:Y:S01]  /*c8e0*/  LDL.LU R93, [R1+0x1b0] ;  /* 0x0001b000015d7983 */ /* 0x000f220000300800 */
[----:B-1----:R-:W-:-:S03]  /*c8f0*/  IMAD.SHL.U32 R233, R233, 0x8, RZ ;  /* 0x00000008e9e97824 */ /* 0x002fc600078e00ff */
[----:B------:R-:W4:Y:S01]  /*c900*/  LDL.LU R92, [R1+0x1ac] ;  /* 0x0001ac00015c7983 */ /* 0x000f220000300800 */
[----:B--2---:R-:W-:Y:S01]  /*c910*/  IMAD.SHL.U32 R232, R232, 0x80, RZ ;  /* 0x00000080e8e87824 */ /* 0x004fe200078e00ff */
[----:B------:R-:W-:Y:S02]  /*c920*/  LOP3.LUT R233, R233, 0x380, RZ, 0xc0, !PT ;  /* 0x00000380e9e97812 */ /* 0x000fe400078ec0ff */
[----:B------:R-:W2:Y:S01]  /*c930*/  LDL.LU R91, [R1+0x1a8] ;  /* 0x0001a800015b7983 */ /* 0x000ea20000300800 */
[----:B---3--:R-:W-:Y:S01]  /*c940*/  IMAD.SHL.U32 R158, R158, 0x10, RZ ;  /* 0x000000109e9e7824 */ /* 0x008fe200078e00ff */
[----:B------:R-:W-:Y:S02]  /*c950*/  LOP3.LUT R232, R232, 0x400, RZ, 0xc0, !PT ;  /* 0x00000400e8e87812 */ /* 0x000fe400078ec0ff */
[----:B------:R-:W3:Y:S02]  /*c960*/  LDL.LU R90, [R1+0x1a4] ;  /* 0x0001a400015a7983 */ /* 0x000ee40000300800 */
[----:B------:R-:W-:-:S02]  /*c970*/  LOP3.LUT R3, R158, 0x70, RZ, 0xc0, !PT ;  /* 0x000000709e037812 */ /* 0x000fc400078ec0ff */
[----:B------:R-:W-:Y:S01]  /*c980*/  IADD3 R0, R233, UR7, R232 ;  /* 0x00000007e9007c10 */ /* 0x000fe2000fffe0e8 */
[----:B------:R-:W3:Y:S04]  /*c990*/  LDL.LU R94, [R1+0x1a0] ;  /* 0x0001a000015e7983 */ /* 0x000ee80000300800 */
[----:B------:R-:W-:Y:S01]  /*c9a0*/  IMAD.IADD R88, R3, 0x1, R0 ;  /* 0x0000000103587824 */ /* 0x000fe200078e0200 */
[----:B------:R-:W-:Y:S01]  /*c9b0*/  BAR.SYNC.DEFER_BLOCKING 0x0 ;  /* 0x0000000000007b1d */ /* 0x000fe20000010000 */
[----:B------:R-:W-:-:S07]  /*c9c0*/  LOP3.LUT R0, R158, 0x7f0, RZ, 0xc0, !PT ;  /* 0x000007f09e007812 */ /* 0x000fce00078ec0ff */
[----:B------:R-:W1:Y:S01]  /*c9d0*/  LDC R3, c[0x0][0x248] ;  /* 0x00009200ff037b82 */ /* 0x000e620000000800 */
[----:B------:R-:W-:Y:S07]  /*c9e0*/  STSM.16.M88.4 [R88], R24 ;  /* 0x0000001858007844 */ /* 0x000fee0000000200 */
[----:B------:R-:W-:Y:S06]  /*c9f0*/  BAR.SYNC.DEFER_BLOCKING 0x0 ;  /* 0x0000000000007b1d */ /* 0x000fec0000010000 */
[----:B------:R-:W1:Y:S02]  /*ca00*/  LDS.128 R4, [R0+UR7] ;  /* 0x0000000700047984 */ /* 0x000e640008000c00 */
[----:B------:R-:W-:Y:S06]  /*ca10*/  BAR.SYNC.DEFER_BLOCKING 0x0 ;  /* 0x0000000000007b1d */ /* 0x000fec0000010000 */
[----:B------:R-:W-:Y:S02]  /*ca20*/  STSM.16.M88.4 [R88], R28 ;  /* 0x0000001c58007844 */ /* 0x000fe40000000200 */
[----:B------:R-:W-:Y:S06]  /*ca30*/  BAR.SYNC.DEFER_BLOCKING 0x0 ;  /* 0x0000000000007b1d */ /* 0x000fec0000010000 */
[----:B------:R-:W3:Y:S02]  /*ca40*/  LDS.128 R8, [R0+UR7] ;  /* 0x0000000700087984 */ /* 0x000ee40008000c00 */
        /* <DEDUP_REMOVED lines=10> */
[----:B------:R-:W-:Y:S01]  /*caf0*/  BAR.SYNC.DEFER_BLOCKING 0x0 ;  /* 0x0000000000007b1d */ /* 0x000fe20000010000 */
[----:B------:R-:W-:-:S02]  /*cb00*/  ISETP.LT.AND P5, PT, R2, R155, !P3 ;  /* 0x0000009b0200720c */ /* 0x000fc40005fa1270 */
[-C--:B----4-:R-:W-:Y:S02]  /*cb10*/  ISETP.LT.AND P1, PT, R207, R155.reuse, !P3 ;  /* 0x0000009bcf00720c */ /* 0x090fe40005f21270 */
[-C--:B------:R-:W-:Y:S02]  /*cb20*/  ISETP.LT.AND P4, PT, R222, R155.reuse, !P3 ;  /* 0x0000009bde00720c */ /* 0x080fe40005f81270 */
[----:B------:R-:W-:Y:S01]  /*cb30*/  ISETP.LT.AND P0, PT, R159, R155, !P3 ;  /* 0x0000009b9f00720c */ /* 0x000fe20005f01270 */
[----:B------:R-:W4:Y:S01]  /*cb40*/  LDS.128 R20, [R0+UR7] ;  /* 0x0000000700147984 */ /* 0x000f220008000c00 */
[----:B------:R-:W-:Y:S06]  /*cb50*/  BAR.SYNC.DEFER_BLOCKING 0x0 ;  /* 0x0000000000007b1d */ /* 0x000fec0000010000 */
[----:B------:R-:W-:Y:S02]  /*cb60*/  STSM.16.M88.4 [R88], R44 ;  /* 0x0000002c58007844 */ /* 0x000fe40000000200 */
[----:B------:R-:W-:Y:S06]  /*cb70*/  BAR.SYNC.DEFER_BLOCKING 0x0 ;  /* 0x0000000000007b1d */ /* 0x000fec0000010000 */
[----:B------:R-:W4:Y:S02]  /*cb80*/  LDS.128 R24, [R0+UR7] ;  /* 0x0000000700187984 */ /* 0x000f240008000c00 */
        /* <DEDUP_REMOVED lines=9> */
[----:B------:R1:W-:Y:S02]  /*cc20*/  STSM.16.M88.4 [R88], R56 ;  /* 0x0000003858007844 */ /* 0x0003e40000000200 */
[----:B------:R-:W-:Y:S06]  /*cc30*/  BAR.SYNC.DEFER_BLOCKING 0x0 ;  /* 0x0000000000007b1d */ /* 0x000fec0000010000 */
[----:B------:R-:W4:Y:S02]  /*cc40*/  LDS.128 R36, [R0+UR7] ;  /* 0x0000000700247984 */ /* 0x000f240008000c00 */
[----:B------:R-:W-:Y:S06]  /*cc50*/  BAR.SYNC.DEFER_BLOCKING 0x0 ;  /* 0x0000000000007b1d */ /* 0x000fec0000010000 */
[----:B------:R2:W-:Y:S02]  /*cc60*/  STSM.16.M88.4 [R88], R60 ;  /* 0x0000003c58007844 */ /* 0x0005e40000000200 */
[----:B------:R-:W-:Y:S06]  /*cc70*/  BAR.SYNC.DEFER_BLOCKING 0x0 ;  /* 0x0000000000007b1d */ /* 0x000fec0000010000 */
[----:B------:R-:W4:Y:S02]  /*cc80*/  LDS.128 R40, [R0+UR7] ;  /* 0x0000000700287984 */ /* 0x000f240008000c00 */
[----:B------:R-:W-:Y:S01]  /*cc90*/  BAR.SYNC.DEFER_BLOCKING 0x0 ;  /* 0x0000000000007b1d */ /* 0x000fe20000010000 */
[----:B-1----:R-:W-:-:S02]  /*cca0*/  IMAD R56, R89, UR4, RZ ;  /* 0x0000000459387c24 */ /* 0x002fc4000f8e02ff */
[----:B--2---:R-:W-:-:S03]  /*ccb0*/  IMAD R61, R2, R3, RZ ;  /* 0x00000003023d7224 */ /* 0x004fc600078e02ff */
[----:B------:R-:W-:Y:S01]  /*ccc0*/  ULDC.64 UR4, c[0x0][0x220] ;  /* 0x0000880000047ab9 */ /* 0x000fe20000000a00 */
[----:B------:R-:W2:Y:S04]  /*ccd0*/  LDL.LU R89, [R1+0x19c] ;  /* 0x00019c0001597983 */ /* 0x000ea80000300800 */
[----:B------:R1:W-:Y:S01]  /*cce0*/  STSM.16.M88.4 [R88], R64 ;  /* 0x0000004058007844 */ /* 0x0003e20000000200 */
        /* <DEDUP_REMOVED lines=11> */
[----:B------:R-:W-:-:S05]  /*cda0*/  LEA R2, P6, R56, UR4, 0x2 ;  /* 0x0000000438027c11 */ /* 0x000fca000f8c10ff */
[----:B------:R-:W-:Y:S01]  /*cdb0*/  STSM.16.M88.4 [R88], R76 ;  /* 0x0000004c58007844 */ /* 0x000fe20000000200 */
[----:B-1----:R-:W-:Y:S01]  /*cdc0*/  LEA.HI.X.SX32 R64, R56, UR5, 0x2, P6 ;  /* 0x0000000538407c11 */ /* 0x002fe2000b0f16ff */
[----:B------:R-:W-:Y:S06]  /*cdd0*/  BAR.SYNC.DEFER_BLOCKING 0x0 ;  /* 0x0000000000007b1d */ /* 0x000fec0000010000 */
[----:B------:R-:W1:Y:S02]  /*cde0*/  LDS.128 R56, [R0+UR7] ;  /* 0x0000000700387984 */ /* 0x000e640008000c00 */
[----:B------:R-:W-:Y:S01]  /*cdf0*/  BAR.SYNC.DEFER_BLOCKING 0x0 ;  /* 0x0000000000007b1d */ /* 0x000fe20000010000 */
[----:B------:R-:W-:-:S05]  /*ce00*/  LEA R66, P6, R61, R2, 0x2 ;  /* 0x000000023d427211 */ /* 0x000fca00078c10ff */
[----:B------:R-:W-:Y:S01]  /*ce10*/  STSM.16.M88.4 [R88], R80 ;  /* 0x0000005058007844 */ /* 0x000fe20000000200 */
[----:B------:R-:W-:Y:S01]  /*ce20*/  IMAD R65, R3, 0x2, R61 ;  /* 0x0000000203417824 */ /* 0x000fe200078e023d */
[----:B------:R-:W-:Y:S01]  /*ce30*/  LEA.HI.X.SX32 R67, R61, R64, 0x2, P6 ;  /* 0x000000403d437211 */ /* 0x000fe200030f16ff */
[----:B------:R-:W-:Y:S06]  /*ce40*/  BAR.SYNC.DEFER_BLOCKING 0x0 ;  /* 0x0000000000007b1d */ /* 0x000fec0000010000 */
[----:B------:R-:W1:Y:S02]  /*ce50*/  LDS.128 R60, [R0+UR7] ;  /* 0x00000007003c7984 */ /* 0x000e640008000c00 */
[----:B------:R-:W-:Y:S01]  /*ce60*/  BAR.SYNC.DEFER_BLOCKING 0x0 ;  /* 0x0000000000007b1d */ /* 0x000fe20000010000 */
[----:B---3--:R-:W-:Y:S01]  /*ce70*/  LEA R68, P6, R65, R2, 0x2 ;  /* 0x0000000241447211 */ /* 0x008fe200078c10ff */
[----:B------:R-:W-:-:S04]  /*ce80*/  IMAD R71, R3, 0x2, R65 ;  /* 0x0000000203477824 */ /* 0x000fc800078e0241 */
[----:B------:R-:W-:Y:S02]  /*ce90*/  STSM.16.M88.4 [R88], R84 ;  /* 0x0000005458007844 */ /* 0x000fe40000000200 */
[----:B------:R-:W-:Y:S01]  /*cea0*/  BAR.SYNC.DEFER_BLOCKING 0x0 ;  /* 0x0000000000007b1d */ /* 0x000fe20000010000 */
[----:B------:R-:W-:Y:S01]  /*ceb0*/  LEA.HI.X.SX32 R69, R65, R64, 0x2, P6 ;  /* 0x0000004041457211 */ /* 0x000fe200030f16ff */
[----:B------:R-:W-:-:S04]  /*cec0*/  IMAD R65, R3, 0x2, R71 ;  /* 0x0000000203417824 */ /* 0x000fc800078e0247 */
[----:B------:R-:W-:Y:S01]  /*ced0*/  IMAD R75, R3, 0x2, R65 ;  /* 0x00000002034b7824 */ /* 0x000fe200078e0241 */
[----:B------:R-:W-:-:S04]  /*cee0*/  LEA R72, P6, R65, R2, 0x2 ;  /* 0x0000000241487211 */ /* 0x000fc800078c10ff */
[----:B------:R-:W-:Y:S01]  /*cef0*/  LEA.HI.X.SX32 R73, R65, R64, 0x2, P6 ;  /* 0x0000004041497211 */ /* 0x000fe200030f16ff */
[----:B------:R-:W-:Y:S01]  /*cf00*/  IMAD R65, R3, 0x2, R75 ;  /* 0x0000000203417824 */ /* 0x000fe200078e024b */
[----:B------:R3:W-:Y:S01]  /*cf10*/  @P5 STG.E desc[UR16][R66.64], R4 ;  /* 0x0000000442005986 */ /* 0x0007e2000c101910 */
[----:B------:R-:W-:-:S03]  /*cf20*/  LEA R70, P5, R71, R2, 0x2 ;  /* 0x0000000247467211 */ /* 0x000fc600078a10ff */
[----:B------:R4:W-:Y:S01]  /*cf30*/  @P2 STG.E desc[UR16][R68.64], R5 ;  /* 0x0000000544002986 */ /* 0x0009e2000c101910 */
[----:B------:R-:W-:Y:S02]  /*cf40*/  LEA.HI.X.SX32 R71, R71, R64, 0x2, P5 ;  /* 0x0000004047477211 */ /* 0x000fe400028f16ff */
[-C--:B------:R-:W-:Y:S02]  /*cf50*/  ISETP.LT.AND P5, PT, R93, R155.reuse, !P3 ;  /* 0x0000009b5d00720c */ /* 0x080fe40005fa1270 */
[----:B------:R-:W-:Y:S01]  /*cf60*/  ISETP.LT.AND P2, PT, R92, R155, !P3 ;  /* 0x0000009b5c00720c */ /* 0x000fe20005f41270 */
[----:B------:R-:W2:Y:S04]  /*cf70*/  LDL.LU R93, [R1+0x198] ;  /* 0x00019800015d7983 */ /* 0x000ea80000300800 */
[----:B------:R-:W2:Y:S04]  /*cf80*/  LDL.LU R92, [R1+0x194] ;  /* 0x00019400015c7983 */ /* 0x000ea80000300800 */
[----:B------:R1:W-:Y:S01]  /*cf90*/  @P1 STG.E desc[UR16][R70.64], R6 ;  /* 0x0000000646001986 */ /* 0x0003e2000c101910 */
[----:B---3--:R-:W-:Y:S01]  /*cfa0*/  LEA R66, P1, R75, R2, 0x2 ;  /* 0x000000024b427211 */ /* 0x008fe200078210ff */
[----:B----4-:R-:W-:-:S02]  /*cfb0*/  IMAD R69, R3, 0x2, R65 ;  /* 0x0000000203457824 */ /* 0x010fc400078e0241 */
[----:B------:R3:W-:Y:S01]  /*cfc0*/  @P4 STG.E desc[UR16][R72.64], R7 ;  /* 0x0000000748004986 */ /* 0x0007e2000c101910 */
[----:B------:R-:W-:Y:S02]  /*cfd0*/  LEA.HI.X.SX32 R67, R75, R64, 0x2, P1 ;  /* 0x000000404b437211 */ /* 0x000fe400008f16ff */
[-C--:B------:R-:W-:Y:S02]  /*cfe0*/  ISETP.LT.AND P4, PT, R91, R155.reuse, !P3 ;  /* 0x0000009b5b00720c */ /* 0x080fe40005f81270 */
[----:B------:R-:W-:Y:S01]  /*cff0*/  ISETP.LT.AND P1, PT, R90, R155, !P3 ;  /* 0x0000009b5a00720c */ /* 0x000fe20005f21270 */
[----:B------:R-:W4:Y:S01]  /*d000*/  LDL.LU R91, [R1+0x190] ;  /* 0x00019000015b7983 */ /* 0x000f220000300800 */
[----:B------:R-:W-:-:S03]  /*d010*/  LEA R4, P6, R65, R2, 0x2 ;  /* 0x0000000241047211 */ /* 0x000fc600078c10ff */
[----:B------:R-:W4:Y:S01]  /*d020*/  LDL.LU R90, [R1+0x18c] ;  /* 0x00018c00015a7983 */ /* 0x000f220000300800 */
[----:B------:R-:W-:-:S03]  /*d030*/  LEA.HI.X.SX32 R5, R65, R64, 0x2, P6 ;  /* 0x0000004041057211 */ /* 0x000fc600030f16ff */
[----:B------:R3:W-:Y:S01]  /*d040*/  @P0 STG.E desc[UR16][R66.64], R8 ;  /* 0x0000000842000986 */ /* 0x0007e2000c101910 */
[----:B------:R-:W-:Y:S01]  /*d050*/  LEA R68, P0, R69, R2, 0x2 ;  /* 0x0000000245447211 */ /* 0x000fe200078010ff */
[----:B------:R-:W-:-:S03]  /*d060*/  IMAD R65, R3, 0x2, R69 ;  /* 0x0000000203417824 */ /* 0x000fc600078e0245 */
[----:B------:R-:W-:Y:S02]  /*d070*/  LEA.HI.X.SX32 R69, R69, R64, 0x2, P0 ;  /* 0x0000004045457211 */ /* 0x000fe400000f16ff */
[----:B--2---:R-:W-:Y:S02]  /*d080*/  ISETP.LT.AND P0, PT, R89, R155, !P3 ;  /* 0x0000009b5900720c */ /* 0x004fe40005f01270 */
[----:B------:R-:W2:Y:S04]  /*d090*/  LDL.LU R89, [R1+0x188] ;  /* 0x0001880001597983 */ /* 0x000ea80000300800 */
[----:B------:R-:W2:Y:S01]  /*d0a0*/  LDL.LU R88, [R1+0x184] ;  /* 0x0001840001587983 */ /* 0x000ea20000300800 */
[----:B-1----:R-:W-:Y:S01]  /*d0b0*/  LEA R6, P6, R65, R2, 0x2 ;  /* 0x0000000241067211 */ /* 0x002fe200078c10ff */
[----:B------:R-:W-:-:S03]  /*d0c0*/  IMAD R71, R3, 0x2, R65 ;  /* 0x0000000203477824 */ /* 0x000fc600078e0241 */
[----:B---3--:R-:W-:Y:S01]  /*d0d0*/  LEA.HI.X.SX32 R7, R65, R64, 0x2, P6 ;  /* 0x0000004041077211 */ /* 0x008fe200030f16ff */
[----:B------:R-:W-:Y:S01]  /*d0e0*/  IMAD R65, R3, 0x2, R71 ;  /* 0x0000000203417824 */ /* 0x000fe200078e0247 */
[----:B------:R1:W-:Y:S01]  /*d0f0*/  @P5 STG.E desc[UR16][R4.64], R9 ;  /* 0x0000000904005986 */ /* 0x0003e2000c101910 */
[----:B------:R-:W-:-:S03]  /*d100*/  ISETP.LT.AND P5, PT, R94, R155, !P3 ;  /* 0x0000009b5e00720c */ /* 0x000fc60005fa1270 */
[----:B------:R-:W-:Y:S01]  /*d110*/  @P2 STG.E desc[UR16][R68.64], R10 ;  /* 0x0000000a44002986 */ /* 0x000fe2000c101910 */
[----:B------:R-:W-:-:S03]  /*d120*/  LEA R66, P2, R71, R2, 0x2 ;  /* 0x0000000247427211 */ /* 0x000fc600078410ff */
[----:B------:R3:W-:Y:S01]  /*d130*/  @P4 STG.E desc[UR16][R6.64], R11 ;  /* 0x0000000b06004986 */ /* 0x0007e2000c101910 */
[----:B------:R-:W-:Y:S02]  /*d140*/  LEA.HI.X.SX32 R67, R71, R64, 0x2, P2 ;  /* 0x0000004047437211 */ /* 0x000fe400010f16ff */
[----:B-1----:R-:W-:Y:S01]  /*d150*/  LEA R4, P6, R65, R2, 0x2 ;  /* 0x0000000241047211 */ /* 0x002fe200078c10ff */
[----:B------:R-:W-:-:S03]  /*d160*/  IMAD R9, R3, 0x2, R65 ;  /* 0x0000000203097824 */ /* 0x000fc600078e0241 */
[----:B------:R-:W-:Y:S01]  /*d170*/  LEA.HI.X.SX32 R5, R65, R64, 0x2, P6 ;  /* 0x0000004041057211 */ /* 0x000fe200030f16ff */
[----:B------:R-:W-:Y:S01]  /*d180*/  IMAD R65, R3, 0x2, R9 ;  /* 0x0000000203417824 */ /* 0x000fe200078e0209 */
[----:B------:R-:W-:Y:S01]  /*d190*/  @P1 STG.E desc[UR16][R66.64], R12 ;  /* 0x0000000c42001986 */ /* 0x000fe2000c101910 */
[-C--:B------:R-:W-:Y:S02]  /*d1a0*/  LEA R8, P1, R9, R2.reuse, 0x2 ;  /* 0x0000000209087211 */ /* 0x080fe400078210ff */
[----:B---3--:R-:W-:Y:S01]  /*d1b0*/  IMAD R11, R3, 0x2, R65 ;  /* 0x00000002030b7824 */ /* 0x008fe200078e0241 */
[----:B------:R-:W-:Y:S01]  /*d1c0*/  LEA R6, P6, R65, R2, 0x2 ;  /* 0x0000000241067211 */ /* 0x000fe200078c10ff */
[----:B------:R1:W-:Y:S01]  /*d1d0*/  @P5 STG.E desc[UR16][R4.64], R13 ;  /* 0x0000000d04005986 */ /* 0x0003e2000c101910 */
[-C--:B------:R-:W-:Y:S02]  /*d1e0*/  LEA.HI.X.SX32 R9, R9, R64.reuse, 0x2, P1 ;  /* 0x0000004009097211 */ /* 0x080fe400008f16ff */
[----:B------:R-:W-:Y:S01]  /*d1f0*/  LEA.HI.X.SX32 R7, R65, R64, 0x2, P6 ;  /* 0x0000004041077211 */ /* 0x000fe200030f16ff */
[----:B------:R-:W-:-:S02]  /*d200*/  IMAD R65, R3, 0x2, R11 ;  /* 0x0000000203417824 */ /* 0x000fc400078e020b */
[----:B------:R-:W-:Y:S01]  /*d210*/  @P0 STG.E desc[UR16][R8.64], R14 ;  /* 0x0000000e08000986 */ /* 0x000fe2000c101910 */
[-C--:B------:R-:W-:Y:S02]  /*d220*/  LEA R10, P0, R11, R2.reuse, 0x2 ;  /* 0x000000020b0a7211 */ /* 0x080fe400078010ff */
[----:B-1----:R-:W-:Y:S01]  /*d230*/  LEA R4, P6, R65, R2, 0x2 ;  /* 0x0000000241047211 */ /* 0x002fe200078c10ff */
[----:B------:R-:W-:Y:S01]  /*d240*/  IMAD R13, R3, 0x2, R65 ;  /* 0x00000002030d7824 */ /* 0x000fe200078e0241 */
[-C--:B------:R-:W-:Y:S02]  /*d250*/  LEA.HI.X.SX32 R11, R11, R64.reuse, 0x2, P0 ;  /* 0x000000400b0b7211 */ /* 0x080fe400000f16ff */
[----:B------:R-:W-:Y:S01]  /*d260*/  LEA.HI.X.SX32 R5, R65, R64, 0x2, P6 ;  /* 0x0000004041057211 */ /* 0x000fe200030f16ff */
[----:B------:R-:W-:Y:S01]  /*d270*/  IMAD R65, R3, 0x2, R13 ;  /* 0x0000000203417824 */ /* 0x000fe200078e020d */
[-C--:B------:R-:W-:Y:S02]  /*d280*/  ISETP.LT.AND P4, PT, R93, R155.reuse, !P3 ;  /* 0x0000009b5d00720c */ /* 0x080fe40005f81270 */
[----:B------:R-:W3:Y:S01]  /*d290*/  LDL.LU R93, [R1+0x180] ;  /* 0x00018000015d7983 */ /* 0x000ee20000300800 */
[----:B------:R-:W-:-:S03]  /*d2a0*/  ISETP.LT.AND P2, PT, R92, R155, !P3 ;  /* 0x0000009b5c00720c */ /* 0x000fc60005f41270 */
[----:B------:R-:W3:Y:S01]  /*d2b0*/  LDL.LU R92, [R1+0x17c] ;  /* 0x00017c00015c7983 */ /* 0x000ee20000300800 */
[----:B----4-:R-:W-:-:S03]  /*d2c0*/  ISETP.LT.AND P5, PT, R91, R155, !P3 ;  /* 0x0000009b5b00720c */ /* 0x010fc60005fa1270 */
[----:B------:R-:W4:Y:S01]  /*d2d0*/  LDL.LU R91, [R1+0x178] ;  /* 0x00017800015b7983 */ /* 0x000f220000300800 */
[----:B------:R-:W-:-:S03]  /*d2e0*/  ISETP.LT.AND P1, PT, R90, R155, !P3 ;  /* 0x0000009b5a00720c */ /* 0x000fc60005f21270 */
[----:B------:R-:W4:Y:S04]  /*d2f0*/  LDL.LU R90, [R1+0x174] ;  /* 0x00017400015a7983 */ /* 0x000f280000300800 */
[----:B------:R1:W-:Y:S01]  /*d300*/  @P4 STG.E desc[UR16][R6.64], R15 ;  /* 0x0000000f06004986 */ /* 0x0003e2000c101910 */
[----:B--2---:R-:W-:-:S03]  /*d310*/  ISETP.LT.AND P4, PT, R89, R155, !P3 ;  /* 0x0000009b5900720c */ /* 0x004fc60005f81270 */
[----:B------:R-:W2:Y:S01]  /*d320*/  LDL.LU R89, [R1+0x164] ;  /* 0x0001640001597983 */ /* 0x000ea20000300800 */
[----:B------:R-:W-:-:S03]  /*d330*/  ISETP.LT.AND P0, PT, R88, R155, !P3 ;  /* 0x0000009b5800720c */ /* 0x000fc60005f01270 */
[----:B------:R-:W2:Y:S01]  /*d340*/  LDL.LU R88, [R1+0x160] ;  /* 0x0001600001587983 */ /* 0x000ea20000300800 */
[----:B-1----:R-:W-:-:S03]  /*d350*/  LEA R6, P6, R65, R2, 0x2 ;  /* 0x0000000241067211 */ /* 0x002fc600078c10ff */
[----:B------:R-:W-:Y:S01]  /*d360*/  @P2 STG.E desc[UR16][R10.64], R16 ;  /* 0x000000100a002986 */ /* 0x000fe2000c101910 */
[----:B------:R-:W-:-:S03]  /*d370*/  LEA R8, P2, R13, R2, 0x2 ;  /* 0x000000020d087211 */ /* 0x000fc600078410ff */
[----:B------:R-:W2:Y:S01]  /*d380*/  LDL.LU R14, [R1+0x15c] ;  /* 0x00015c00010e7983 */ /* 0x000ea20000300800 */
[-C--:B------:R-:W-:Y:S02]  /*d390*/  LEA.HI.X.SX32 R9, R13, R64.reuse, 0x2, P2 ;  /* 0x000000400d097211 */ /* 0x080fe400010f16ff */
[----:B------:R-:W-:Y:S01]  /*d3a0*/  LEA.HI.X.SX32 R7, R65, R64, 0x2, P6 ;  /* 0x0000004041077211 */ /* 0x000fe200030f16ff */
[----:B------:R-:W-:Y:S04]  /*d3b0*/  @P5 STG.E desc[UR16][R4.64], R17 ;  /* 0x0000001104005986 */ /* 0x000fe8000c101910 */
[----:B------:R-:W-:Y:S04]  /*d3c0*/  @P1 STG.E desc[UR16][R8.64], R18 ;  /* 0x0000001208001986 */ /* 0x000fe8000c101910 */
[----:B------:R-:W2:Y:S04]  /*d3d0*/  LDL.LU R12, [R1+0x158] ;  /* 0x00015800010c7983 */ /* 0x000ea80000300800 */
[----:B------:R1:W-:Y:S04]  /*d3e0*/  @P4 STG.E desc[UR16][R6.64], R19 ;  /* 0x0000001306004986 */ /* 0x0003e8000c101910 */
[----:B-1----:R-:W2:Y:S04]  /*d3f0*/  LDL.LU R19, [R1+0x154] ;  /* 0x0001540001137983 */ /* 0x002ea80000300800 */
[----:B------:R-:W2:Y:S04]  /*d400*/  LDL.LU R18, [R1+0x150] ;  /* 0x0001500001127983 */ /* 0x000ea80000300800 */
[----:B------:R-:W2:Y:S04]  /*d410*/  LDL.LU R17, [R1+0x14c] ;  /* 0x00014c0001117983 */ /* 0x000ea80000300800 */
[----:B------:R-:W2:Y:S01]  /*d420*/  LDL.LU R16, [R1+0x148] ;  /* 0x0001480001107983 */ /* 0x000ea20000300800 */
[----:B------:R-:W-:-:S04]  /*d430*/  IMAD R13, R3, 0x2, R65 ;  /* 0x00000002030d7824 */ /* 0x000fc800078e0241 */
[----:B------:R-:W-:Y:S01]  /*d440*/  IMAD R15, R3, 0x2, R13 ;  /* 0x00000002030f7824 */ /* 0x000fe200078e020d */
[----:B------:R-:W-:-:S04]  /*d450*/  LEA R10, P1, R13, R2, 0x2 ;  /* 0x000000020d0a7211 */ /* 0x000fc800078210ff */
[----:B------:R-:W-:Y:S02]  /*d460*/  LEA R4, P6, R15, R2, 0x2 ;  /* 0x000000020f047211 */ /* 0x000fe400078c10ff */
[-C--:B------:R-:W-:Y:S01]  /*d470*/  LEA.HI.X.SX32 R11, R13, R64.reuse, 0x2, P1 ;  /* 0x000000400d0b7211 */ /* 0x080fe200008f16ff */
[----:B------:R-:W-:Y:S01]  /*d480*/  IMAD R13, R3, 0x2, R15 ;  /* 0x00000002030d7824 */ /* 0x000fe200078e020f */
[----:B------:R-:W-:-:S03]  /*d490*/  LEA.HI.X.SX32 R5, R15, R64, 0x2, P6 ;  /* 0x000000400f057211 */ /* 0x000fc600030f16ff */
[----:B------:R1:W-:Y:S01]  /*d4a0*/  @P0 STG.E desc[UR16][R10.64], R20 ;  /* 0x000000140a000986 */ /* 0x0003e2000c101910 */
[----:B------:R-:W-:Y:S01]  /*d4b0*/  IMAD R15, R3, 0x2, R13 ;  /* 0x00000002030f7824 */ /* 0x000fe200078e020d */
[----:B------:R-:W-:-:S04]  /*d4c0*/  LEA R8, P0, R13, R2, 0x2 ;  /* 0x000000020d087211 */ /* 0x000fc800078010ff */
[----:B------:R-:W-:Y:S02]  /*d4d0*/  LEA R6, P6, R15, R2, 0x2 ;  /* 0x000000020f067211 */ /* 0x000fe400078c10ff */
[-C--:B------:R-:W-:Y:S01]  /*d4e0*/  LEA.HI.X.SX32 R9, R13, R64.reuse, 0x2, P0 ;  /* 0x000000400d097211 */ /* 0x080fe200000f16ff */
[----:B------:R-:W-:Y:S01]  /*d4f0*/  IMAD R13, R3, 0x2, R15 ;  /* 0x00000002030d7824 */ /* 0x000fe200078e020f */
[----:B------:R-:W-:-:S03]  /*d500*/  LEA.HI.X.SX32 R7, R15, R64, 0x2, P6 ;  /* 0x000000400f077211 */ /* 0x000fc600030f16ff */
[----:B------:R-:W-:Y:S01]  /*d510*/  IMAD R15, R3, 0x2, R13 ;  /* 0x00000002030f7824 */ /* 0x000fe200078e020d */
[-C--:B---3--:R-:W-:Y:S02]  /*d520*/  ISETP.LT.AND P5, PT, R93, R155.reuse, !P3 ;  /* 0x0000009b5d00720c */ /* 0x088fe40005fa1270 */
[----:B------:R-:W-:-:S11]  /*d530*/  ISETP.LT.AND P2, PT, R92, R155, !P3 ;  /* 0x0000009b5c00720c */ /* 0x000fd60005f41270 */
[----:B------:R3:W-:Y:S01]  /*d540*/  @P5 STG.E desc[UR16][R4.64], R21 ;  /* 0x0000001504005986 */ /* 0x0007e2000c101910 */
[----:B----4-:R-:W-:-:S03]  /*d550*/  ISETP.LT.AND P4, PT, R91, R155, !P3 ;  /* 0x0000009b5b00720c */ /* 0x010fc60005f81270 */
[----:B------:R4:W-:Y:S01]  /*d560*/  @P2 STG.E desc[UR16][R8.64], R22 ;  /* 0x0000001608002986 */ /* 0x0009e2000c101910 */
[-C--:B------:R-:W-:Y:S02]  /*d570*/  ISETP.LT.AND P1, PT, R90, R155.reuse, !P3 ;  /* 0x0000009b5a00720c */ /* 0x080fe40005f21270 */
[-C--:B-1----:R-:W-:Y:S02]  /*d580*/  LEA R10, P2, R13, R2.reuse, 0x2 ;  /* 0x000000020d0a7211 */ /* 0x082fe400078410ff */
[----:B---3--:R-:W-:Y:S02]  /*d590*/  LEA R4, P6, R15, R2, 0x2 ;  /* 0x000000020f047211 */ /* 0x008fe400078c10ff */
[-C--:B------:R-:W-:Y:S01]  /*d5a0*/  LEA.HI.X.SX32 R11, R13, R64.reuse, 0x2, P2 ;  /* 0x000000400d0b7211 */ /* 0x080fe200010f16ff */
[----:B------:R-:W-:Y:S01]  /*d5b0*/  IMAD R13, R3, 0x2, R15 ;  /* 0x00000002030d7824 */ /* 0x000fe200078e020f */
[----:B------:R-:W-:Y:S01]  /*d5c0*/  LEA.HI.X.SX32 R5, R15, R64, 0x2, P6 ;  /* 0x000000400f057211 */ /* 0x000fe200030f16ff */
[----:B------:R1:W-:Y:S01]  /*d5d0*/  @P4 STG.E desc[UR16][R6.64], R23 ;  /* 0x0000001706004986 */ /* 0x0003e2000c101910 */
[----:B--2---:R-:W-:-:S03]  /*d5e0*/  ISETP.LT.AND P5, PT, R89, R155, !P3 ;  /* 0x0000009b5900720c */ /* 0x004fc60005fa1270 */
[----:B------:R2:W-:Y:S01]  /*d5f0*/  @P1 STG.E desc[UR16][R10.64], R24 ;  /* 0x000000180a001986 */ /* 0x0005e2000c101910 */
[-C--:B------:R-:W-:Y:S01]  /*d600*/  ISETP.LT.AND P0, PT, R88, R155.reuse, !P3 ;  /* 0x0000009b5800720c */ /* 0x080fe20005f01270 */
[----:B------:R-:W-:Y:S01]  /*d610*/  IMAD R15, R3, 0x2, R13 ;  /* 0x00000002030f7824 */ /* 0x000fe200078e020d */
[-C--:B----4-:R-:W-:Y:S02]  /*d620*/  LEA R8, P1, R13, R2.reuse, 0x2 ;  /* 0x000000020d087211 */ /* 0x090fe400078210ff */
[----:B------:R-:W-:Y:S02]  /*d630*/  ISETP.LT.AND P4, PT, R14, R155, !P3 ;  /* 0x0000009b0e00720c */ /* 0x000fe40005f81270 */
[----:B------:R-:W3:Y:S01]  /*d640*/  LDL.LU R14, [R1+0x144] ;  /* 0x00014400010e7983 */ /* 0x000ee20000300800 */
[----:B-1----:R-:W-:Y:S02]  /*d650*/  LEA R6, P6, R15, R2, 0x2 ;  /* 0x000000020f067211 */ /* 0x002fe400078c10ff */
[-C--:B------:R-:W-:Y:S01]  /*d660*/  LEA.HI.X.SX32 R9, R13, R64.reuse, 0x2, P1 ;  /* 0x000000400d097211 */ /* 0x080fe200008f16ff */
[----:B------:R-:W-:Y:S01]  /*d670*/  IMAD R13, R3, 0x2, R15 ;  /* 0x00000002030d7824 */ /* 0x000fe200078e020f */
[----:B------:R1:W-:Y:S01]  /*d680*/  @P5 STG.E desc[UR16][R4.64], R25 ;  /* 0x0000001904005986 */ /* 0x0003e2000c101910 */
[----:B------:R-:W-:-:S03]  /*d690*/  LEA.HI.X.SX32 R7, R15, R64, 0x2, P6 ;  /* 0x000000400f077211 */ /* 0x000fc600030f16ff */
[----:B------:R4:W-:Y:S01]  /*d6a0*/  @P0 STG.E desc[UR16][R8.64], R26 ;  /* 0x0000001a08000986 */ /* 0x0009e2000c101910 */
[C---:B--2---:R-:W-:Y:S02]  /*d6b0*/  LEA R10, P0, R13.reuse, R2, 0x2 ;  /* 0x000000020d0a7211 */ /* 0x044fe400078010ff */
[----:B------:R-:W-:Y:S01]  /*d6c0*/  ISETP.LT.AND P2, PT, R12, R155, !P3 ;  /* 0x0000009b0c00720c */ /* 0x000fe20005f41270 */
[----:B------:R2:W-:Y:S01]  /*d6d0*/  @P4 STG.E desc[UR16][R6.64], R27 ;  /* 0x0000001b06004986 */ /* 0x0005e2000c101910 */
[----:B------:R-:W-:-:S03]  /*d6e0*/  LEA.HI.X.SX32 R11, R13, R64, 0x2, P0 ;  /* 0x000000400d0b7211 */ /* 0x000fc600000f16ff */
[----:B------:R-:W3:Y:S01]  /*d6f0*/  LDL.LU R12, [R1+0x140] ;  /* 0x00014000010c7983 */ /* 0x000ee20000300800 */
[----:B------:R-:W-:-:S03]  /*d700*/  ISETP.LT.AND P5, PT, R19, R155, !P3 ;  /* 0x0000009b1300720c */ /* 0x000fc60005fa1270 */
[----:B------:R-:W3:Y:S01]  /*d710*/  LDL.LU R19, [R1+0x13c] ;  /* 0x00013c0001137983 */ /* 0x000ee20000300800 */
[----:B------:R-:W-:-:S03]  /*d720*/  ISETP.LT.AND P1, PT, R18, R155, !P3 ;  /* 0x0000009b1200720c */ /* 0x000fc60005f21270 */
[----:B------:R-:W3:Y:S01]  /*d730*/  LDL.LU R18, [R1+0x138] ;  /* 0x0001380001127983 */ /* 0x000ee20000300800 */
[----:B------:R-:W-:-:S03]  /*d740*/  ISETP.LT.AND P4, PT, R17, R155, !P3 ;  /* 0x0000009b1100720c */ /* 0x000fc60005f81270 */
[----:B------:R-:W3:Y:S01]  /*d750*/  LDL.LU R17, [R1+0x134] ;  /* 0x0001340001117983 */ /* 0x000ee20000300800 */
[----:B------:R-:W-:-:S03]  /*d760*/  ISETP.LT.AND P0, PT, R16, R155, !P3 ;  /* 0x0000009b1000720c */ /* 0x000fc60005f01270 */
[----:B------:R-:W3:Y:S01]  /*d770*/  LDL.LU R16, [R1+0x130] ;  /* 0x0001300001107983 */ /* 0x000ee20000300800 */
[----:B------:R-:W-:-:S04]  /*d780*/  IMAD R15, R3, 0x2, R13 ;  /* 0x00000002030f7824 */ /* 0x000fc800078e020d */
[----:B------:R-:W-:Y:S01]  /*d790*/  IMAD R13, R3, 0x2, R15 ;  /* 0x00000002030d7824 */ /* 0x000fe200078e020f */
[C---:B-1----:R-:W-:Y:S01]  /*d7a0*/  LEA R4, P6, R15.reuse, R2, 0x2 ;  /* 0x000000020f047211 */ /* 0x042fe200078c10ff */
[----:B------:R1:W-:Y:S03]  /*d7b0*/  @P2 STG.E desc[UR16][R10.64], R28 ;  /* 0x0000001c0a002986 */ /* 0x0003e6000c101910 */
[----:B------:R-:W-:Y:S01]  /*d7c0*/  LEA.HI.X.SX32 R5, R15, R64, 0x2, P6 ;  /* 0x000000400f057211 */ /* 0x000fe200030f16ff */
[----:B------:R-:W-:Y:S01]  /*d7d0*/  IMAD R15, R3, 0x2, R13 ;  /* 0x00000002030f7824 */ /* 0x000fe200078e020d */
[----:B----4-:R-:W-:-:S04]  /*d7e0*/  LEA R8, P2, R13, R2, 0x2 ;  /* 0x000000020d087211 */ /* 0x010fc800078410ff */
[----:B--2---:R-:W-:Y:S02]  /*d7f0*/  LEA R6, P6, R15, R2, 0x2 ;  /* 0x000000020f067211 */ /* 0x004fe400078c10ff */
[-C--:B------:R-:W-:Y:S01]  /*d800*/  LEA.HI.X.SX32 R9, R13, R64.reuse, 0x2, P2 ;  /* 0x000000400d097211 */ /* 0x080fe200010f16ff */
[----:B------:R-:W-:Y:S01]  /*d810*/  IMAD R13, R3, 0x2, R15 ;  /* 0x00000002030d7824 */ /* 0x000fe200078e020f */
[----:B------:R2:W-:Y:S01]  /*d820*/  @P5 STG.E desc[UR16][R4.64], R29 ;  /* 0x0000001d04005986 */ /* 0x0005e2000c101910 */
[----:B------:R-:W-:Y:S02]  /*d830*/  LEA.HI.X.SX32 R7, R15, R64, 0x2, P6 ;  /* 0x000000400f077211 */ /* 0x000fe400030f16ff */
[----:B------:R-:W-:Y:S01]  /*d840*/  IMAD R15, R3, 0x2, R13 ;  /* 0x00000002030f7824 */ /* 0x000fe200078e020d */
[----:B------:R4:W-:Y:S01]  /*d850*/  @P1 STG.E desc[UR16][R8.64], R30 ;  /* 0x0000001e08001986 */ /* 0x0009e2000c101910 */
[----:B-1----:R-:W-:-:S04]  /*d860*/  LEA R10, P1, R13, R2, 0x2 ;  /* 0x000000020d0a7211 */ /* 0x002fc800078210ff */
[----:B------:R-:W-:Y:S01]  /*d870*/  LEA.HI.X.SX32 R11, R13, R64, 0x2, P1 ;  /* 0x000000400d0b7211 */ /* 0x000fe200008f16ff */
[----:B------:R-:W-:Y:S01]  /*d880*/  IMAD R13, R3, 0x2, R15 ;  /* 0x00000002030d7824 */ /* 0x000fe200078e020f */
[C---:B--2---:R-:W-:Y:S01]  /*d890*/  LEA R4, P6, R15.reuse, R2, 0x2 ;  /* 0x000000020f047211 */ /* 0x044fe200078c10ff */
[----:B------:R1:W-:Y:S03]  /*d8a0*/  @P4 STG.E desc[UR16][R6.64], R31 ;  /* 0x0000001f06004986 */ /* 0x0003e6000c101910 */
[----:B------:R-:W-:Y:S01]  /*d8b0*/  LEA.HI.X.SX32 R5, R15, R64, 0x2, P6 ;  /* 0x000000400f057211 */ /* 0x000fe200030f16ff */
[----:B------:R2:W-:Y:S01]  /*d8c0*/  @P0 STG.E desc[UR16][R10.64], R32 ;  /* 0x000000200a000986 */ /* 0x0005e2000c101910 */
[----:B----4-:R-:W-:-:S04]  /*d8d0*/  LEA R8, P0, R13, R2, 0x2 ;  /* 0x000000020d087211 */ /* 0x010fc800078010ff */
[----:B------:R-:W-:Y:S02]  /*d8e0*/  LEA.HI.X.SX32 R9, R13, R64, 0x2, P0 ;  /* 0x000000400d097211 */ /* 0x000fe400000f16ff */
[-C--:B---3--:R-:W-:Y:S02]  /*d8f0*/  ISETP.LT.AND P5, PT, R14, R155.reuse, !P3 ;  /* 0x0000009b0e00720c */ /* 0x088fe40005fa1270 */
[----:B------:R-:W3:Y:S11]  /*d900*/  LDL.LU R14, [R1+0x12c] ;  /* 0x00012c00010e7983 */ /* 0x000ef60000300800 */
[----:B------:R4:W-:Y:S01]  /*d910*/  @P5 STG.E desc[UR16][R4.64], R33 ;  /* 0x0000002104005986 */ /* 0x0009e2000c101910 */
        /* <DEDUP_REMOVED lines=16> */
[----:B--2---:R-:W-:-:S04]  /*da20*/  LEA R10, P2, R13, R2, 0x2 ;  /* 0x000000020d0a7211 */ /* 0x004fc800078410ff */
[----:B----4-:R-:W-:Y:S02]  /*da30*/  LEA R4, P6, R15, R2, 0x2 ;  /* 0x000000020f047211 */ /* 0x010fe400078c10ff */
        /* <DEDUP_REMOVED lines=91> */
[----:B------:R-:W3:Y:S04]  /*dff0*/  LDL.LU R12, [R1+0xe0] ;  /* 0x0000e000010c7983 */ /* 0x000ee80000300800 */
[----:B------:R-:W3:Y:S01]  /*e000*/  LDL.LU R20, [R1+0xdc] ;  /* 0x0000dc0001147983 */ /* 0x000ee20000300800 */
[----:B------:R-:W-:-:S03]  /*e010*/  ISETP.LT.AND P1, PT, R18, R155, !P3 ;  /* 0x0000009b1200720c */ /* 0x000fc60005f21270 */
[----:B------:R-:W3:Y:S01]  /*e020*/  LDL.LU R18, [R1+0xd8] ;  /* 0x0000d80001127983 */ /* 0x000ee20000300800 */
[----:B------:R-:W-:-:S03]  /*e030*/  ISETP.LT.AND P4, PT, R17, R155, !P3 ;  /* 0x0000009b1100720c */ /* 0x000fc60005f81270 */
[----:B------:R-:W3:Y:S01]  /*e040*/  LDL.LU R17, [R1+0xd4] ;  /* 0x0000d40001117983 */ /* 0x000ee20000300800 */
[----:B------:R-:W-:-:S03]  /*e050*/  ISETP.LT.AND P0, PT, R16, R155, !P3 ;  /* 0x0000009b1000720c */ /* 0x000fc60005f01270 */
[----:B------:R-:W3:Y:S01]  /*e060*/  LDL.LU R16, [R1+0xd0] ;  /* 0x0000d00001107983 */ /* 0x000ee20000300800 */
[----:B------:R-:W-:Y:S01]  /*e070*/  IMAD R15, R3, 0x2, R13 ;  /* 0x00000002030f7824 */ /* 0x000fe200078e020d */
[----:B------:R-:W-:Y:S02]  /*e080*/  ISETP.LT.AND P5, PT, R19, R155, !P3 ;  /* 0x0000009b1300720c */ /* 0x000fe40005fa1270 */
[----:B------:R4:W-:Y:S01]  /*e090*/  @P2 STG.E desc[UR16][R10.64], R52 ;  /* 0x000000340a002986 */ /* 0x0009e2000c101910 */
[----:B------:R-:W-:Y:S01]  /*e0a0*/  IMAD R13, R3, 0x2, R15 ;  /* 0x00000002030d7824 */ /* 0x000fe200078e020f */
[C---:B-1----:R-:W-:Y:S02]  /*e0b0*/  LEA R4, P6, R15.reuse, R2, 0x2 ;  /* 0x000000020f047211 */ /* 0x042fe400078c10ff */
[----:B------:R-:W3:Y:S02]  /*e0c0*/  LDL.LU R19, [R1+0xcc] ;  /* 0x0000cc0001137983 */ /* 0x000ee40000300800 */
[----:B------:R-:W-:Y:S01]  /*e0d0*/  LEA.HI.X.SX32 R5, R15, R64, 0x2, P6 ;  /* 0x000000400f057211 */ /* 0x000fe200030f16ff */
[----:B------:R-:W-:Y:S01]  /*e0e0*/  IMAD R15, R3, 0x2, R13 ;  /* 0x00000002030f7824 */ /* 0x000fe200078e020d */
[----:B--2---:R-:W-:-:S04]  /*e0f0*/  LEA R8, P2, R13, R2, 0x2 ;  /* 0x000000020d087211 */ /* 0x004fc800078410ff */
[----:B----4-:R-:W-:Y:S02]  /*e100*/  LEA R6, P6, R15, R2, 0x2 ;  /* 0x000000020f067211 */ /* 0x010fe400078c10ff */
[-C--:B------:R-:W-:Y:S01]  /*e110*/  LEA.HI.X.SX32 R9, R13, R64.reuse, 0x2, P2 ;  /* 0x000000400d097211 */ /* 0x080fe200010f16ff */
[----:B------:R-:W-:Y:S01]  /*e120*/  IMAD R13, R3, 0x2, R15 ;  /* 0x00000002030d7824 */ /* 0x000fe200078e020f */
[----:B------:R-:W-:Y:S01]  /*e130*/  LEA.HI.X.SX32 R7, R15, R64, 0x2, P6 ;  /* 0x000000400f077211 */ /* 0x000fe200030f16ff */
[----:B------:R1:W-:Y:S02]  /*e140*/  @P5 STG.E desc[UR16][R4.64], R53 ;  /* 0x0000003504005986 */ /* 0x0003e4000c101910 */
[----:B------:R-:W-:Y:S02]  /*e150*/  IMAD R15, R3, 0x2, R13 ;  /* 0x00000002030f7824 */ /* 0x000fe400078e020d */
[----:B------:R2:W-:Y:S01]  /*e160*/  @P1 STG.E desc[UR16][R8.64], R54 ;  /* 0x0000003608001986 */ /* 0x0005e2000c101910 */
[----:B------:R-:W-:-:S04]  /*e170*/  LEA R10, P1, R13, R2, 0x2 ;  /* 0x000000020d0a7211 */ /* 0x000fc800078210ff */
[----:B------:R-:W-:Y:S02]  /*e180*/  LEA.HI.X.SX32 R11, R13, R64, 0x2, P1 ;  /* 0x000000400d0b7211 */ /* 0x000fe400008f16ff */
[C---:B-1----:R-:W-:Y:S01]  /*e190*/  LEA R4, P6, R15.reuse, R2, 0x2 ;  /* 0x000000020f047211 */ /* 0x042fe200078c10ff */
[----:B------:R1:W-:Y:S03]  /*e1a0*/  @P4 STG.E desc[UR16][R6.64], R55 ;  /* 0x0000003706004986 */ /* 0x0003e6000c101910 */
[----:B------:R-:W-:Y:S01]  /*e1b0*/  LEA.HI.X.SX32 R5, R15, R64, 0x2, P6 ;  /* 0x000000400f057211 */ /* 0x000fe200030f16ff */
[----:B------:R4:W-:Y:S01]  /*e1c0*/  @P0 STG.E desc[UR16][R10.64], R56 ;  /* 0x000000380a000986 */ /* 0x0009e2000c101910 */
[----:B---3--:R-:W-:-:S03]  /*e1d0*/  ISETP.LT.AND P5, PT, R14, R155, !P3 ;  /* 0x0000009b0e00720c */ /* 0x008fc60005fa1270 */
[----:B------:R-:W3:Y:S10]  /*e1e0*/  LDL.LU R14, [R1+0xc8] ;  /* 0x0000c800010e7983 */ /* 0x000ef40000300800 */
[----:B------:R4:W-:Y:S01]  /*e1f0*/  @P5 STG.E desc[UR16][R4.64], R57 ;  /* 0x0000003904005986 */ /* 0x0009e2000c101910 */
        /* <DEDUP_REMOVED lines=8> */
[-C--:B--2---:R-:W-:Y:S02]  /*e280*/  LEA R8, P0, R13, R2.reuse, 0x2 ;  /* 0x000000020d087211 */ /* 0x084fe400078010ff */
[----:B------:R-:W-:Y:S02]  /*e290*/  ISETP.LT.AND P4, PT, R20, R155, !P3 ;  /* 0x0000009b1400720c */ /* 0x000fe40005f81270 */
[----:B-1----:R-:W-:Y:S01]  /*e2a0*/  LEA R6, P6, R15, R2, 0x2 ;  /* 0x000000020f067211 */ /* 0x002fe200078c10ff */
[----:B------:R-:W1:Y:S01]  /*e2b0*/  LDS.128 R20, [R0+UR7] ;  /* 0x0000000700147984 */ /* 0x000e620008000c00 */
[-C--:B------:R-:W-:Y:S01]  /*e2c0*/  LEA.HI.X.SX32 R9, R13, R64.reuse, 0x2, P0 ;  /* 0x000000400d097211 */ /* 0x080fe200000f16ff */
[----:B------:R-:W-:Y:S01]  /*e2d0*/  IMAD R13, R3, 0x2, R15 ;  /* 0x00000002030d7824 */ /* 0x000fe200078e020f */
[----:B------:R-:W-:-:S03]  /*e2e0*/  LEA.HI.X.SX32 R7, R15, R64, 0x2, P6 ;  /* 0x000000400f077211 */ /* 0x000fc600030f16ff */
[----:B------:R-:W-:Y:S01]  /*e2f0*/  IMAD R15, R3, 0x2, R13 ;  /* 0x00000002030f7824 */ /* 0x000fe200078e020d */
[-C--:B------:R-:W-:Y:S01]  /*e300*/  ISETP.LT.AND P0, PT, R17, R155.reuse, !P3 ;  /* 0x0000009b1100720c */ /* 0x080fe20005f01270 */
[----:B------:R2:W-:Y:S01]  /*e310*/  @P2 STG.E desc[UR16][R8.64], R58 ;  /* 0x0000003a08002986 */ /* 0x0005e2000c101910 */
[-C--:B----4-:R-:W-:Y:S01]  /*e320*/  LEA R10, P2, R13, R2.reuse, 0x2 ;  /* 0x000000020d0a7211 */ /* 0x090fe200078410ff */
[----:B------:R-:W-:Y:S01]  /*e330*/  IMAD R17, R3, 0x2, R15 ;  /* 0x0000000203117824 */ /* 0x000fe200078e020f */
[----:B------:R-:W-:Y:S02]  /*e340*/  LEA R4, P6, R15, R2, 0x2 ;  /* 0x000000020f047211 */ /* 0x000fe400078c10ff */
[-C--:B------:R-:W-:Y:S01]  /*e350*/  LEA.HI.X.SX32 R11, R13, R64.reuse, 0x2, P2 ;  /* 0x000000400d0b7211 */ /* 0x080fe200010f16ff */
[----:B------:R-:W-:Y:S01]  /*e360*/  IMAD R13, R3, 0x2, R17 ;  /* 0x00000002030d7824 */ /* 0x000fe200078e0211 */
[----:B------:R-:W-:Y:S01]  /*e370*/  LEA.HI.X.SX32 R5, R15, R64, 0x2, P6 ;  /* 0x000000400f057211 */ /* 0x000fe200030f16ff */
[----:B------:R4:W-:Y:S02]  /*e380*/  @P4 STG.E desc[UR16][R6.64], R59 ;  /* 0x0000003b06004986 */ /* 0x0009e4000c101910 */
[----:B------:R-:W-:Y:S01]  /*e390*/  IMAD R15, R3, 0x2, R13 ;  /* 0x00000002030f7824 */ /* 0x000fe200078e020d */
[----:B------:R-:W-:Y:S01]  /*e3a0*/  ISETP.LT.AND P4, PT, R19, R155, !P3 ;  /* 0x0000009b1300720c */ /* 0x000fe20005f81270 */
[----:B------:R4:W-:Y:S02]  /*e3b0*/  @P1 STG.E desc[UR16][R10.64], R60 ;  /* 0x0000003c0a001986 */ /* 0x0009e4000c101910 */
[----:B------:R-:W-:-:S02]  /*e3c0*/  IMAD R19, R3, 0x2, R15 ;  /* 0x0000000203137824 */ /* 0x000fc400078e020f */
[----:B------:R1:W-:Y:S01]  /*e3d0*/  @P0 STG.E desc[UR16][R4.64], R61 ;  /* 0x0000003d04000986 */ /* 0x0003e2000c101910 */
[-C--:B--2---:R-:W-:Y:S02]  /*e3e0*/  LEA R8, P0, R13, R2.reuse, 0x2 ;  /* 0x000000020d087211 */ /* 0x084fe400078010ff */
[----:B----4-:R-:W-:Y:S02]  /*e3f0*/  LEA R6, P6, R17, R2, 0x2 ;  /* 0x0000000211067211 */ /* 0x010fe400078c10ff */
[----:B------:R-:W-:Y:S02]  /*e400*/  LEA.HI.X.SX32 R9, R13, R64, 0x2, P0 ;  /* 0x000000400d097211 */ /* 0x000fe400000f16ff */
[----:B------:R-:W-:Y:S02]  /*e410*/  LEA R10, P0, R19, R2, 0x2 ;  /* 0x00000002130a7211 */ /* 0x000fe400078010ff */
[-C--:B------:R-:W-:Y:S01]  /*e420*/  LEA.HI.X.SX32 R7, R17, R64.reuse, 0x2, P6 ;  /* 0x0000004011077211 */ /* 0x080fe200030f16ff */
[----:B------:R-:W-:Y:S01]  /*e430*/  IMAD R17, R3, 0x2, R19 ;  /* 0x0000000203117824 */ /* 0x000fe200078e0213 */
[----:B------:R-:W-:-:S03]  /*e440*/  LEA.HI.X.SX32 R11, R19, R64, 0x2, P0 ;  /* 0x00000040130b7211 */ /* 0x000fc600000f16ff */
[----:B------:R-:W-:Y:S01]  /*e450*/  IMAD R3, R3, 0x2, R17 ;  /* 0x0000000203037824 */ /* 0x000fe200078e0211 */
[----:B------:R2:W-:Y:S04]  /*e460*/  @P5 STG.E desc[UR16][R6.64], R62 ;  /* 0x0000003e06005986 */ /* 0x0005e8000c101910 */
[----:B------:R2:W-:Y:S01]  /*e470*/  @P4 STG.E desc[UR16][R8.64], R63 ;  /* 0x0000003f08004986 */ /* 0x0005e2000c101910 */
[-C--:B---3--:R-:W-:Y:S02]  /*e480*/  ISETP.LT.AND P2, PT, R14, R155.reuse, !P3 ;  /* 0x0000009b0e00720c */ /* 0x088fe40005f41270 */
[----:B------:R-:W-:Y:S02]  /*e490*/  ISETP.LT.AND P1, PT, R12, R155, !P3 ;  /* 0x0000009b0c00720c */ /* 0x000fe40005f21270 */
[----:B------:R-:W-:-:S04]  /*e4a0*/  LEA R12, P6, R15, R2, 0x2 ;  /* 0x000000020f0c7211 */ /* 0x000fc800078c10ff */
[----:B------:R-:W-:Y:S02]  /*e4b0*/  LEA.HI.X.SX32 R13, R15, R64, 0x2, P6 ;  /* 0x000000400f0d7211 */ /* 0x000fe400030f16ff */
[C---:B------:R-:W-:Y:S02]  /*e4c0*/  LEA R14, P6, R17.reuse, R2, 0x2 ;  /* 0x00000002110e7211 */ /* 0x040fe400078c10ff */
[-C--:B------:R-:W-:Y:S02]  /*e4d0*/  ISETP.LT.AND P0, PT, R18, R155.reuse, !P3 ;  /* 0x0000009b1200720c */ /* 0x080fe40005f01270 */
[----:B------:R-:W-:Y:S02]  /*e4e0*/  ISETP.LT.AND P3, PT, R16, R155, !P3 ;  /* 0x0000009b1000720c */ /* 0x000fe40005f61270 */
[----:B------:R-:W-:Y:S01]  /*e4f0*/  LEA.HI.X.SX32 R15, R17, R64, 0x2, P6 ;  /* 0x00000040110f7211 */ /* 0x000fe200030f16ff */
[----:B-1----:R2:W-:Y:S01]  /*e500*/  @P2 STG.E desc[UR16][R12.64], R20 ;  /* 0x000000140c002986 */ /* 0x0025e2000c101910 */
[----:B------:R-:W-:-:S03]  /*e510*/  LEA R2, P6, R3, R2, 0x2 ;  /* 0x0000000203027211 */ /* 0x000fc600078c10ff */
[----:B------:R2:W-:Y:S01]  /*e520*/  @P1 STG.E desc[UR16][R10.64], R21 ;  /* 0x000000150a001986 */ /* 0x0005e2000c101910 */
[----:B------:R-:W-:-:S03]  /*e530*/  LEA.HI.X.SX32 R3, R3, R64, 0x2, P6 ;  /* 0x0000004003037211 */ /* 0x000fc600030f16ff */
[----:B------:R2:W-:Y:S02]  /*e540*/  @P0 STG.E desc[UR16][R14.64], R22 ;  /* 0x000000160e000986 */ /* 0x0005e4000c101910 */
[----:B------:R-:W-:Y:S05]  /*e550*/  @!P3 EXIT ;  /* 0x000000000000b94d */ /* 0x000fea0003800000 */
[----:B------:R-:W-:Y:S01]  /*e560*/  STG.E desc[UR16][R2.64], R23 ;  /* 0x0000001702007986 */ /* 0x000fe2000c101910 */
[----:B------:R-:W-:Y:S05]  /*e570*/  EXIT ;  /* 0x000000000000794d */ /* 0x000fea0003800000 */
.L_x_2:
[----:B------:R-:W-:-:S00]  /*e580*/  BRA `(.L_x_2) ;  /* 0xfffffffc00fc7947 */ /* 0x000fc0000383ffff */
[----:B------:R-:W-:-:S00]  /*e590*/  NOP ;  /* 0x0000000000007918 */ /* 0x000fc00000000000 */
        /* <DEDUP_REMOVED lines=14> */
.L_x_3:


//--------------------- .nv.shared.matmul_kernel  --------------------------
	.section	.nv.shared.matmul_kernel,"aw",@nobits
	.sectionflags	@""
	.align	16
	.zero		1024


//--------------------- .nv.shared.reserved.0     --------------------------
	.section	.nv.shared.reserved.0,"aw",@nobits
	.weak		__nv_reservedSMEM_offset_0_alias
	.size		__nv_reservedSMEM_offset_0_alias, 0, 0
	.other		__nv_reservedSMEM_offset_0_alias,@"STO_CUDA_RESERVED_SHARED STV_DEFAULT"
__nv_reservedSMEM_offset_0_alias:
	.zero		0


//--------------------- .nv.constant0.matmul_kernel --------------------------
	.section	.nv.constant0.matmul_kernel,"a",@progbits
	.sectionflags	@""
	.align	4
.nv.constant0.matmul_kernel:
	.zero		608


//--------------------- SYMBOLS --------------------------

	.type		.nv.reservedSmem.offset0,@object
	.size		.nv.reservedSmem.offset0,0x4
